// auto-generated by cutlass_sweep.gemm — config: {"arch": "sm_90", "cluster_m": 2, "cluster_n": 1, "dtype": "e4m3", "dtype_b": "e4m3", "layout": "nt", "stages": 0, "tile_k": 64, "tile_m": 64, "tile_n": 240}
#include "cutlass/cutlass.h"
#include "cutlass/gemm/collective/collective_builder.hpp"
#include "cutlass/gemm/device/gemm_universal_adapter.h"
#include "cutlass/gemm/kernel/gemm_universal.hpp"
#include "cutlass/epilogue/collective/collective_builder.hpp"

using ElemA = cutlass::float_e4m3_t;
using ElemB = cutlass::float_e4m3_t;
using ElemCD = cutlass::float_e4m3_t;
using Acc  = float;
using TileShape    = cute::Shape<cute::_64, cute::_240, cute::_64>;
using ClusterShape = cute::Shape<cute::_2, cute::_1, cute::_1>;

using CollectiveEpilogue = typename cutlass::epilogue::collective::CollectiveBuilder<
    cutlass::arch::Sm90, cutlass::arch::OpClassTensorOp,
    TileShape, ClusterShape,
    cutlass::epilogue::collective::EpilogueTileAuto,
    Acc, Acc,
    ElemCD, cutlass::layout::RowMajor, 128 / cutlass::sizeof_bits<ElemCD>::value,
    ElemCD, cutlass::layout::RowMajor, 128 / cutlass::sizeof_bits<ElemCD>::value,
    cutlass::epilogue::collective::EpilogueScheduleAuto
  >::CollectiveOp;

using CollectiveMainloop = typename cutlass::gemm::collective::CollectiveBuilder<
    cutlass::arch::Sm90, cutlass::arch::OpClassTensorOp,
    ElemA, cutlass::layout::RowMajor, 128 / cutlass::sizeof_bits<ElemA>::value,
    ElemB, cutlass::layout::ColumnMajor, 128 / cutlass::sizeof_bits<ElemB>::value,
    Acc,
    TileShape, ClusterShape,
    cutlass::gemm::collective::StageCountAutoCarveout<static_cast<int>(sizeof(typename CollectiveEpilogue::SharedStorage))>,
    cutlass::gemm::collective::KernelScheduleAuto
  >::CollectiveOp;

using GemmKernel = cutlass::gemm::kernel::GemmUniversal<
    cute::Shape<int,int,int,int>,
    CollectiveMainloop,
    CollectiveEpilogue
>;
using Gemm = cutlass::gemm::device::GemmUniversalAdapter<GemmKernel>;

// Force the device kernel symbol into the cubin without needing a host main.
auto* _anchor = &cutlass::device_kernel<GemmKernel>;


// ===== COMPILED SASS (sm_90a) =====

	.target	sm_90a

	.elftype	@"ET_EXEC"


//--------------------- .note.nv.tkinfo           --------------------------
	.section	.note.nv.tkinfo,"",@"SHT_NOTE"
	.sectionflags	@"SHF_NOTE_NV_TKINFO"
	.tkinfo
        /*0018*/ 	.word	0x00000002
        /*0030*/ 	.string	""
        /*0030*/ 	.string	"ptxas"
        /*0030*/ 	.string	"Cuda compilation tools, release 13.0, V13.0.88"
        /*0030*/ 	.string	"Build cuda_13.0.r13.0/compiler.36424714_0"
        /*0030*/ 	.string	"-arch sm_90a -m 64 "



//--------------------- .note.nv.cuinfo           --------------------------
	.section	.note.nv.cuinfo,"",@"SHT_NOTE"
	.sectionflags	@"SHF_NOTE_NV_CUINFO"
        /*0018*/ 	.short	0x0002
        /*001a*/ 	.short	0x005a
        /*001c*/ 	.short	0x0082
	.zero		2


//--------------------- .nv.info                  --------------------------
	.section	.nv.info,"",@"SHT_CUDA_INFO"
	.align	4


	//----- nvinfo : EIATTR_REGCOUNT
	.align		4
        /*0000*/ 	.byte	0x04, 0x2f
        /*0002*/ 	.short	(.L_12 - .L_11)
	.align		4
.L_11:
        /*0004*/ 	.word	index@(_ZN7cutlass13device_kernelINS_4gemm6kernel13GemmUniversalIN4cute5tupleIJiiiiEEENS1_10collective13CollectiveMmaINS1_37MainloopSm90TmaGmmaWarpSpecializedFP8ILi11ENS5_IJNS4_1CILi2EEENSA_ILi1EEESC_EEENS1_32KernelTmaWarpSpecializedPingpongEEENS5_IJNSA_ILi64EEENSA_ILi240EEESG_EEENS_12float_e4m3_tENS5_IJlSC_lEEESJ_SK_NS4_8TiledMMAINS4_8MMA_AtomIJNS4_4SM904GMMA30MMA_64x16x32_F32E4M3E4M3_SS_TNILNSO_7ScaleInE1ELSQ_1EEEEEENS4_6LayoutINS5_IJSC_SC_SC_EEENS5_IJNSA_ILi0EEESV_SV_EEEEENS5_IJNS4_10UnderscoreESY_SY_EEEEENS4_13SM90_TMA_LOADENS4_14ComposedLayoutINS4_7SwizzleILi2ELi4ELi3EEENS4_18smem_ptr_flag_bitsILi8EEENST_INS5_IJNSA_ILi8EEESG_EEENS5_IJSG_SC_EEEEEEEvNS4_8identityENS4_23SM90_TMA_LOAD_MULTICASTES1B_vS1C_EENS_8epilogue10collective6detail29Sm90TmaWarpSpecializedAdapterINS1G_15DefaultEpilogueISJ_SK_SK_NS1F_6thread17LinearCombinationISJ_Li1EffLNS1K_9ScaleType4KindE0ELNS_15FloatRoundStyleE2ESJ_EENS1_15EpilogueDefaultEEEEEvvEEEEvNT_6ParamsE)
        /*0008*/ 	.word	0x000000a8


	//----- nvinfo : EIATTR_FRAME_SIZE
	.align		4
.L_12:
        /*000c*/ 	.byte	0x04, 0x11
        /*000e*/ 	.short	(.L_14 - .L_13)
	.align		4
.L_13:
        /*0010*/ 	.word	index@(_ZN7cutlass13device_kernelINS_4gemm6kernel13GemmUniversalIN4cute5tupleIJiiiiEEENS1_10collective13CollectiveMmaINS1_37MainloopSm90TmaGmmaWarpSpecializedFP8ILi11ENS5_IJNS4_1CILi2EEENSA_ILi1EEESC_EEENS1_32KernelTmaWarpSpecializedPingpongEEENS5_IJNSA_ILi64EEENSA_ILi240EEESG_EEENS_12float_e4m3_tENS5_IJlSC_lEEESJ_SK_NS4_8TiledMMAINS4_8MMA_AtomIJNS4_4SM904GMMA30MMA_64x16x32_F32E4M3E4M3_SS_TNILNSO_7ScaleInE1ELSQ_1EEEEEENS4_6LayoutINS5_IJSC_SC_SC_EEENS5_IJNSA_ILi0EEESV_SV_EEEEENS5_IJNS4_10UnderscoreESY_SY_EEEEENS4_13SM90_TMA_LOADENS4_14ComposedLayoutINS4_7SwizzleILi2ELi4ELi3EEENS4_18smem_ptr_flag_bitsILi8EEENST_INS5_IJNSA_ILi8EEESG_EEENS5_IJSG_SC_EEEEEEEvNS4_8identityENS4_23SM90_TMA_LOAD_MULTICASTES1B_vS1C_EENS_8epilogue10collective6detail29Sm90TmaWarpSpecializedAdapterINS1G_15DefaultEpilogueISJ_SK_SK_NS1F_6thread17LinearCombinationISJ_Li1EffLNS1K_9ScaleType4KindE0ELNS_15FloatRoundStyleE2ESJ_EENS1_15EpilogueDefaultEEEEEvvEEEEvNT_6ParamsE)
        /*0014*/ 	.word	0x00000098


	//----- nvinfo : EIATTR_MIN_STACK_SIZE
	.align		4
.L_14:
        /*0018*/ 	.byte	0x04, 0x12
        /*001a*/ 	.short	(.L_16 - .L_15)
	.align		4
.L_15:
        /*001c*/ 	.word	index@(_ZN7cutlass13device_kernelINS_4gemm6kernel13GemmUniversalIN4cute5tupleIJiiiiEEENS1_10collective13CollectiveMmaINS1_37MainloopSm90TmaGmmaWarpSpecializedFP8ILi11ENS5_IJNS4_1CILi2EEENSA_ILi1EEESC_EEENS1_32KernelTmaWarpSpecializedPingpongEEENS5_IJNSA_ILi64EEENSA_ILi240EEESG_EEENS_12float_e4m3_tENS5_IJlSC_lEEESJ_SK_NS4_8TiledMMAINS4_8MMA_AtomIJNS4_4SM904GMMA30MMA_64x16x32_F32E4M3E4M3_SS_TNILNSO_7ScaleInE1ELSQ_1EEEEEENS4_6LayoutINS5_IJSC_SC_SC_EEENS5_IJNSA_ILi0EEESV_SV_EEEEENS5_IJNS4_10UnderscoreESY_SY_EEEEENS4_13SM90_TMA_LOADENS4_14ComposedLayoutINS4_7SwizzleILi2ELi4ELi3EEENS4_18smem_ptr_flag_bitsILi8EEENST_INS5_IJNSA_ILi8EEESG_EEENS5_IJSG_SC_EEEEEEEvNS4_8identityENS4_23SM90_TMA_LOAD_MULTICASTES1B_vS1C_EENS_8epilogue10collective6detail29Sm90TmaWarpSpecializedAdapterINS1G_15DefaultEpilogueISJ_SK_SK_NS1F_6thread17LinearCombinationISJ_Li1EffLNS1K_9ScaleType4KindE0ELNS_15FloatRoundStyleE2ESJ_EENS1_15EpilogueDefaultEEEEEvvEEEEvNT_6ParamsE)
        /*0020*/ 	.word	0x00000098
.L_16:


//--------------------- .nv.compat                --------------------------
	.section	.nv.compat,"",@"SHT_CUDA_COMPAT_INFO"
	.align	4
        /*0000*/ 	.byte	0x02, 0x09, 0x01, 0x00, 0x02, 0x02, 0x04, 0x00, 0x02, 0x05, 0x05, 0x00, 0x03, 0x07, 0x01, 0x01
        /*0010*/ 	.byte	0x02, 0x03, 0x01, 0x00, 0x02, 0x06, 0x01, 0x00, 0x04, 0x0b, 0x08, 0x00, 0x00, 0x00, 0x00, 0x00
        /*0020*/ 	.byte	0x00, 0x00, 0x00, 0x00


//--------------------- .nv.info._ZN7cutlass13device_kernelINS_4gemm6kernel13GemmUniversalIN4cute5tupleIJiiiiEEENS1_10collective13CollectiveMmaINS1_37MainloopSm90TmaGmmaWarpSpecializedFP8ILi11ENS5_IJNS4_1CILi2EEENSA_ILi1EEESC_EEENS1_32KernelTmaWarpSpecializedPingpongEEENS5_IJNSA_ILi64EEENSA_ILi240EEESG_EEENS_12float_e4m3_tENS5_IJlSC_lEEESJ_SK_NS4_8TiledMMAINS4_8MMA_AtomIJNS4_4SM904GMMA30MMA_64x16x32_F32E4M3E4M3_SS_TNILNSO_7ScaleInE1ELSQ_1EEEEEENS4_6LayoutINS5_IJSC_SC_SC_EEENS5_IJNSA_ILi0EEESV_SV_EEEEENS5_IJNS4_10UnderscoreESY_SY_EEEEENS4_13SM90_TMA_LOADENS4_14ComposedLayoutINS4_7SwizzleILi2ELi4ELi3EEENS4_18smem_ptr_flag_bitsILi8EEENST_INS5_IJNSA_ILi8EEESG_EEENS5_IJSG_SC_EEEEEEEvNS4_8identityENS4_23SM90_TMA_LOAD_MULTICASTES1B_vS1C_EENS_8epilogue10collective6detail29Sm90TmaWarpSpecializedAdapterINS1G_15DefaultEpilogueISJ_SK_SK_NS1F_6thread17LinearCombinationISJ_Li1EffLNS1K_9ScaleType4KindE0ELNS_15FloatRoundStyleE2ESJ_EENS1_15EpilogueDefaultEEEEEvvEEEEvNT_6ParamsE --------------------------
	.section	.nv.info._ZN7cutlass13device_kernelINS_4gemm6kernel13GemmUniversalIN4cute5tupleIJiiiiEEENS1_10collective13CollectiveMmaINS1_37MainloopSm90TmaGmmaWarpSpecializedFP8ILi11ENS5_IJNS4_1CILi2EEENSA_ILi1EEESC_EEENS1_32KernelTmaWarpSpecializedPingpongEEENS5_IJNSA_ILi64EEENSA_ILi240EEESG_EEENS_12float_e4m3_tENS5_IJlSC_lEEESJ_SK_NS4_8TiledMMAINS4_8MMA_AtomIJNS4_4SM904GMMA30MMA_64x16x32_F32E4M3E4M3_SS_TNILNSO_7ScaleInE1ELSQ_1EEEEEENS4_6LayoutINS5_IJSC_SC_SC_EEENS5_IJNSA_ILi0EEESV_SV_EEEEENS5_IJNS4_10UnderscoreESY_SY_EEEEENS4_13SM90_TMA_LOADENS4_14ComposedLayoutINS4_7SwizzleILi2ELi4ELi3EEENS4_18smem_ptr_flag_bitsILi8EEENST_INS5_IJNSA_ILi8EEESG_EEENS5_IJSG_SC_EEEEEEEvNS4_8identityENS4_23SM90_TMA_LOAD_MULTICASTES1B_vS1C_EENS_8epilogue10collective6detail29Sm90TmaWarpSpecializedAdapterINS1G_15DefaultEpilogueISJ_SK_SK_NS1F_6thread17LinearCombinationISJ_Li1EffLNS1K_9ScaleType4KindE0ELNS_15FloatRoundStyleE2ESJ_EENS1_15EpilogueDefaultEEEEEvvEEEEvNT_6ParamsE,"",@"SHT_CUDA_INFO"
	.sectionflags	@""
	.align	4


	//----- nvinfo : EIATTR_CUDA_API_VERSION
	.align		4
        /*0000*/ 	.byte	0x04, 0x37
        /*0002*/ 	.short	(.L_18 - .L_17)
.L_17:
        /*0004*/ 	.word	0x00000082


	//----- nvinfo : EIATTR_KPARAM_INFO
	.align		4
.L_18:
        /*0008*/ 	.byte	0x04, 0x17
        /*000a*/ 	.short	(.L_20 - .L_19)
.L_19:
        /*000c*/ 	.word	0x00000000
        /*0010*/ 	.short	0x0000
        /*0012*/ 	.short	0x0070
        /*0014*/ 	.byte	0x00, 0xf0, 0x01, 0x10


	//----- nvinfo : EIATTR_SPARSE_MMA_MASK
	.align		4
.L_20:
        /*0018*/ 	.byte	0x03, 0x50
        /*001a*/ 	.short	0x0000


	//----- nvinfo : EIATTR_MAXREG_COUNT
	.align		4
        /*001c*/ 	.byte	0x03, 0x1b
        /*001e*/ 	.short	0x00a8


	//----- nvinfo : EIATTR_NUM_BARRIERS
	.align		4
        /*0020*/ 	.byte	0x02, 0x4c
        /*0022*/ 	.byte	0x01
	.zero		1


	//----- nvinfo : EIATTR_ANNOTATIONS
	.align		4
        /*0024*/ 	.byte	0x04, 0x55
        /*0026*/ 	.short	(.L_22 - .L_21)


	//   ....[0]....
.L_21:
        /*0028*/ 	.word	0x00000001
        /*002c*/ 	.byte	0x20, 0x08, 0x00, 0x00, 0x01, 0x00, 0x00, 0x00, 0x20, 0x0a, 0x00, 0x00, 0x01, 0x00, 0x00, 0x00
        /* <DEDUP_REMOVED lines=123> */
        /*07ec*/ 	.byte	0x40, 0x08, 0x01, 0x00, 0x01, 0x00, 0x00, 0x00, 0x90, 0x08, 0x01, 0x00


	//----- nvinfo : EIATTR_MERCURY_ISA_VERSION
	.align		4
.L_22:
        /*07f8*/ 	.byte	0x03, 0x5f
        /*07fa*/ 	.short	0x0101


	//----- nvinfo : EIATTR_INT_WARP_WIDE_INSTR_OFFSETS
	.align		4
        /*07fc*/ 	.byte	0x04, 0x31
        /*07fe*/ 	.short	(.L_24 - .L_23)


	//   ....[0]....
.L_23:
        /*0800*/ 	.word	0x000006a0


	//   ....[1]....
        /*0804*/ 	.word	0x00000720


	//   ....[2]....
        /*0808*/ 	.word	0x00000730


	//   ....[3]....
        /*080c*/ 	.word	0x00000740


	//   ....[4]....
        /*0810*/ 	.word	0x00000790


	//   ....[5]....
        /*0814*/ 	.word	0x000007d0


	//   ....[6]....
        /*0818*/ 	.word	0x000008f0


	//   ....[7]....
        /*081c*/ 	.word	0x00000910


	//   ....[8]....
        /*0820*/ 	.word	0x00005b50


	//----- nvinfo : EIATTR_COOP_GROUP_MASK_REGIDS
	.align		4
.L_24:
        /*0824*/ 	.byte	0x04, 0x29
        /*0826*/ 	.short	(.L_26 - .L_25)


	//   ....[0]....
.L_25:
        /*0828*/ 	.word	0xffffffff


	//   ....[1]....
        /*082c*/ 	.word	0xffffffff


	//   ....[2]....
        /*0830*/ 	.word	0xffffffff


	//   ....[3]....
        /*0834*/ 	.word	0xffffffff


	//   ....[4]....
        /*0838*/ 	.word	0xffffffff


	//   ....[5]....
        /*083c*/ 	.word	0xffffffff


	//   ....[6]....
        /*0840*/ 	.word	0xffffffff


	//----- nvinfo : EIATTR_COOP_GROUP_INSTR_OFFSETS
	.align		4
.L_26:
        /*0844*/ 	.byte	0x04, 0x28
        /*0846*/ 	.short	(.L_28 - .L_27)


	//   ....[0]....
.L_27:
        /*0848*/ 	.word	0x00000070


	//   ....[1]....
        /*084c*/ 	.word	0x00000090


	//   ....[2]....
        /*0850*/ 	.word	0x00000190


	//   ....[3]....
        /*0854*/ 	.word	0x000004c0


	//   ....[4]....
        /*0858*/ 	.word	0x00000500


	//   ....[5]....
        /*085c*/ 	.word	0x000005f0


	//   ....[6]....
        /*0860*/ 	.word	0x00000ab0


	//----- nvinfo : EIATTR_REG_RECONFIG
	.align		4
.L_28:
        /*0864*/ 	.byte	0x01, 0x54
	.zero		2


	//----- nvinfo : EIATTR_MBARRIER_INSTR_OFFSETS
	.align		4
        /*0868*/ 	.byte	0x04, 0x39
        /*086a*/ 	.short	(.L_30 - .L_29)


	//   ....[0]....
.L_29:
        /*086c*/ 	.word	0x00000330
        /*0870*/ 	.word	0x000000ff
        /*0874*/ 	.word	0x00000000
        /*0878*/ 	.short	0x0100
        /*087a*/ 	.byte	0x0a
	.zero		1


	//   ....[1]....
        /*087c*/ 	.word	0x00000340
        /*0880*/ 	.word	0x000000ff
        /*0884*/ 	.word	0x00000058
        /*0888*/ 	.short	0x0100
        /*088a*/ 	.byte	0x0a
	.zero		1


	//   ....[2]....
        /*088c*/ 	.word	0x00000350
        /*0890*/ 	.word	0x000000ff
        /*0894*/ 	.word	0x00000008
        /*0898*/ 	.short	0x0100
        /*089a*/ 	.byte	0x0a
	.zero		1


	//   ....[3]....
        /*089c*/ 	.word	0x00000360
        /*08a0*/ 	.word	0x000000ff
        /*08a4*/ 	.word	0x00000060
        /*08a8*/ 	.short	0x0100
        /*08aa*/ 	.byte	0x0a
	.zero		1


	//   ....[4]....
        /*08ac*/ 	.word	0x00000370
        /*08b0*/ 	.word	0x000000ff
        /*08b4*/ 	.word	0x00000010
        /*08b8*/ 	.short	0x0100
        /*08ba*/ 	.byte	0x0a
	.zero		1


	//   ....[5]....
        /*08bc*/ 	.word	0x00000380
        /*08c0*/ 	.word	0x000000ff
        /*08c4*/ 	.word	0x00000068
        /*08c8*/ 	.short	0x0100
        /*08ca*/ 	.byte	0x0a
	.zero		1


	//   ....[6]....
        /*08cc*/ 	.word	0x00000390
        /*08d0*/ 	.word	0x000000ff
        /*08d4*/ 	.word	0x00000018
        /*08d8*/ 	.short	0x0100
        /*08da*/ 	.byte	0x0a
	.zero		1


	//   ....[7]....
        /*08dc*/ 	.word	0x000003a0
        /*08e0*/ 	.word	0x000000ff
        /*08e4*/ 	.word	0x00000070
        /*08e8*/ 	.short	0x0100
        /*08ea*/ 	.byte	0x0a
	.zero		1


	//   ....[8]....
        /*08ec*/ 	.word	0x000003b0
        /*08f0*/ 	.word	0x000000ff
        /*08f4*/ 	.word	0x00000020
        /*08f8*/ 	.short	0x0100
        /*08fa*/ 	.byte	0x0a
	.zero		1


	//   ....[9]....
        /*08fc*/ 	.word	0x000003c0
        /*0900*/ 	.word	0x000000ff
        /*0904*/ 	.word	0x00000078
        /*0908*/ 	.short	0x0100
        /*090a*/ 	.byte	0x0a
	.zero		1


	//   ....[10]....
        /*090c*/ 	.word	0x000003d0
        /*0910*/ 	.word	0x000000ff
        /*0914*/ 	.word	0x00000028
        /*0918*/ 	.short	0x0100
        /*091a*/ 	.byte	0x0a
	.zero		1


	//   ....[11]....
        /*091c*/ 	.word	0x000003e0
        /*0920*/ 	.word	0x000000ff
        /*0924*/ 	.word	0x00000080
        /*0928*/ 	.short	0x0100
        /*092a*/ 	.byte	0x0a
	.zero		1


	//   ....[12]....
        /*092c*/ 	.word	0x000003f0
        /*0930*/ 	.word	0x000000ff
        /*0934*/ 	.word	0x00000030
        /*0938*/ 	.short	0x0100
        /*093a*/ 	.byte	0x0a
	.zero		1


	//   ....[13]....
        /*093c*/ 	.word	0x00000400
        /*0940*/ 	.word	0x000000ff
        /*0944*/ 	.word	0x00000088
        /*0948*/ 	.short	0x0100
        /*094a*/ 	.byte	0x0a
	.zero		1


	//   ....[14]....
        /*094c*/ 	.word	0x00000410
        /*0950*/ 	.word	0x000000ff
        /*0954*/ 	.word	0x00000038
        /*0958*/ 	.short	0x0100
        /*095a*/ 	.byte	0x0a
	.zero		1


	//   ....[15]....
        /*095c*/ 	.word	0x00000420
        /*0960*/ 	.word	0x000000ff
        /*0964*/ 	.word	0x00000090
        /*0968*/ 	.short	0x0100
        /*096a*/ 	.byte	0x0a
	.zero		1


	//   ....[16]....
        /*096c*/ 	.word	0x00000430
        /*0970*/ 	.word	0x000000ff
        /*0974*/ 	.word	0x00000040
        /*0978*/ 	.short	0x0100
        /*097a*/ 	.byte	0x0a
	.zero		1


	//   ....[17]....
        /*097c*/ 	.word	0x00000440
        /*0980*/ 	.word	0x000000ff
        /*0984*/ 	.word	0x00000098
        /*0988*/ 	.short	0x0100
        /*098a*/ 	.byte	0x0a
	.zero		1


	//   ....[18]....
        /*098c*/ 	.word	0x00000450
        /*0990*/ 	.word	0x000000ff
        /*0994*/ 	.word	0x00000048
        /*0998*/ 	.short	0x0100
        /*099a*/ 	.byte	0x0a
	.zero		1


	//   ....[19]....
        /*099c*/ 	.word	0x00000460
        /*09a0*/ 	.word	0x000000ff
        /*09a4*/ 	.word	0x000000a0
        /*09a8*/ 	.short	0x0100
        /*09aa*/ 	.byte	0x0a
	.zero		1


	//   ....[20]....
        /*09ac*/ 	.word	0x00000470
        /*09b0*/ 	.word	0x000000ff
        /*09b4*/ 	.word	0x00000050
        /*09b8*/ 	.short	0x0100
        /*09ba*/ 	.byte	0x0a
	.zero		1


	//   ....[21]....
        /*09bc*/ 	.word	0x00000480
        /*09c0*/ 	.word	0x000000ff
        /*09c4*/ 	.word	0x000000a8
        /*09c8*/ 	.short	0x0100
        /*09ca*/ 	.byte	0x0a
	.zero		1


	//   ....[22]....
        /*09cc*/ 	.word	0x00000950
        /*09d0*/ 	.word	0x000000ff
        /*09d4*/ 	.word	0x000000e0
        /*09d8*/ 	.short	0x0100
        /*09da*/ 	.byte	0x0a
	.zero		1


	//   ....[23]....
        /*09dc*/ 	.word	0x000009f0
        /*09e0*/ 	.word	0x000000ff
        /*09e4*/ 	.word	0x000000e8
        /*09e8*/ 	.short	0x0100
        /*09ea*/ 	.byte	0x0a
	.zero		1


	//   ....[24]....
        /*09ec*/ 	.word	0x00000a30
        /*09f0*/ 	.word	0x000000ff
        /*09f4*/ 	.word	0x000000c0
        /*09f8*/ 	.short	0x0100
        /*09fa*/ 	.byte	0x0b
	.zero		1


	//   ....[25]....
        /*09fc*/ 	.word	0x00000a40
        /*0a00*/ 	.word	0x000000ff
        /*0a04*/ 	.word	0x000000c8
        /*0a08*/ 	.short	0x0100
        /*0a0a*/ 	.byte	0x0b
	.zero		1


	//   ....[26]....
        /*0a0c*/ 	.word	0x00000a50
        /*0a10*/ 	.word	0x000000ff
        /*0a14*/ 	.word	0x000000d0
        /*0a18*/ 	.short	0x0100
        /*0a1a*/ 	.byte	0x0b
	.zero		1


	//   ....[27]....
        /*0a1c*/ 	.word	0x00000a60
        /*0a20*/ 	.word	0x000000ff
        /*0a24*/ 	.word	0x000000d8
        /*0a28*/ 	.short	0x0100
        /*0a2a*/ 	.byte	0x0b
	.zero		1


	//   ....[28]....
        /*0a2c*/ 	.word	0x00001930
        /*0a30*/ 	.word	0x000000ff
        /*0a34*/ 	.word	0xfffffff8
        /*0a38*/ 	.short	0x010a
        /*0a3a*/ 	.byte	0x0e
	.zero		1


	//   ....[29]....
        /*0a3c*/ 	.word	0x00002200
        /*0a40*/ 	.word	0x000000ff
        /*0a44*/ 	.word	0x00000000
        /*0a48*/ 	.short	0x010a
        /*0a4a*/ 	.byte	0x14
	.zero		1


	//   ....[30]....
        /*0a4c*/ 	.word	0x00002260
        /*0a50*/ 	.word	0x000000ff
        /*0a54*/ 	.word	0x00000000
        /*0a58*/ 	.short	0x010a
        /*0a5a*/ 	.byte	0x14
	.zero		1


	//   ....[31]....
        /*0a5c*/ 	.word	0x00003910
        /*0a60*/ 	.word	0x000000ff
        /*0a64*/ 	.word	0x00000000
        /*0a68*/ 	.short	0x010a
        /*0a6a*/ 	.byte	0x15
	.zero		1


	//   ....[32]....
        /*0a6c*/ 	.word	0x00003950
        /*0a70*/ 	.word	0x000000ff
        /*0a74*/ 	.word	0x00000000
        /*0a78*/ 	.short	0x010a
        /*0a7a*/ 	.byte	0x15
	.zero		1


	//   ....[33]....
        /*0a7c*/ 	.word	0x00004e30
        /*0a80*/ 	.word	0x000000e5
        /*0a84*/ 	.word	0x00000000
        /*0a88*/ 	.short	0x0101
        /*0a8a*/ 	.byte	0x3f
	.zero		1


	//   ....[34]....
        /*0a8c*/ 	.word	0x00005a60
        /*0a90*/ 	.word	0x000000e4
        /*0a94*/ 	.word	0x00000000
        /*0a98*/ 	.short	0x0101
        /*0a9a*/ 	.byte	0x0b
	.zero		1


	//   ....[35]....
        /*0a9c*/ 	.word	0x00005c10
        /*0aa0*/ 	.word	0x00000018
        /*0aa4*/ 	.word	0x00000000
        /*0aa8*/ 	.short	0x0101
        /*0aaa*/ 	.byte	0x3f
	.zero		1


	//   ....[36]....
        /*0aac*/ 	.word	0x00005cd0
        /*0ab0*/ 	.word	0x000000ff
        /*0ab4*/ 	.word	0x00000008
        /*0ab8*/ 	.short	0x010a
        /*0aba*/ 	.byte	0x0e
	.zero		1


	//   ....[37]....
        /*0abc*/ 	.word	0x0000eb80
        /*0ac0*/ 	.word	0x00000003
        /*0ac4*/ 	.word	0x00000000
        /*0ac8*/ 	.short	0x0101
        /*0aca*/ 	.byte	0x0b
	.zero		1


	//   ....[38]....
        /*0acc*/ 	.word	0x0000f5b0
        /*0ad0*/ 	.word	0x0000000b
        /*0ad4*/ 	.word	0x00000058
        /*0ad8*/ 	.short	0x010a
        /*0ada*/ 	.byte	0x3f
	.zero		1


	//   ....[39]....
        /*0adc*/ 	.word	0x0000f980
        /*0ae0*/ 	.word	0x00000005
        /*0ae4*/ 	.word	0x000000e8
        /*0ae8*/ 	.short	0x0101
        /*0aea*/ 	.byte	0x3f
	.zero		1


	//   ....[40]....
        /*0aec*/ 	.word	0x00010190
        /*0af0*/ 	.word	0x00000007
        /*0af4*/ 	.word	0x00000000
        /*0af8*/ 	.short	0x010a
        /*0afa*/ 	.byte	0x3f
	.zero		1


	//   ....[41]....
        /*0afc*/ 	.word	0x00010210
        /*0b00*/ 	.word	0x00000008
        /*0b04*/ 	.word	0x00000000
        /*0b08*/ 	.short	0x010a
        /*0b0a*/ 	.byte	0x3f
	.zero		1


	//   ....[42]....
        /*0b0c*/ 	.word	0x000102a0
        /*0b10*/ 	.word	0x00000009
        /*0b14*/ 	.word	0x00000000
        /*0b18*/ 	.short	0x010a
        /*0b1a*/ 	.byte	0x3f
	.zero		1


	//   ....[43]....
        /*0b1c*/ 	.word	0x00010330
        /*0b20*/ 	.word	0x00000008
        /*0b24*/ 	.word	0x00000000
        /*0b28*/ 	.short	0x010a
        /*0b2a*/ 	.byte	0x3f
	.zero		1


	//   ....[44]....
        /*0b2c*/ 	.word	0x000103c0
        /*0b30*/ 	.word	0x00000009
        /*0b34*/ 	.word	0x00000000
        /*0b38*/ 	.short	0x010a
        /*0b3a*/ 	.byte	0x3f
	.zero		1


	//   ....[45]....
        /*0b3c*/ 	.word	0x00010450
        /*0b40*/ 	.word	0x00000008
        /*0b44*/ 	.word	0x00000000
        /*0b48*/ 	.short	0x010a
        /*0b4a*/ 	.byte	0x3f
	.zero		1


	//   ....[46]....
        /*0b4c*/ 	.word	0x000104e0
        /*0b50*/ 	.word	0x00000009
        /*0b54*/ 	.word	0x00000000
        /*0b58*/ 	.short	0x010a
        /*0b5a*/ 	.byte	0x3f
	.zero		1


	//   ....[47]....
        /*0b5c*/ 	.word	0x00010570
        /*0b60*/ 	.word	0x00000008
        /*0b64*/ 	.word	0x00000000
        /*0b68*/ 	.short	0x010a
        /*0b6a*/ 	.byte	0x3f
	.zero		1


	//   ....[48]....
        /*0b6c*/ 	.word	0x00010600
        /*0b70*/ 	.word	0x00000009
        /*0b74*/ 	.word	0x00000000
        /*0b78*/ 	.short	0x010a
        /*0b7a*/ 	.byte	0x3f
	.zero		1


	//   ....[49]....
        /*0b7c*/ 	.word	0x00010690
        /*0b80*/ 	.word	0x00000006
        /*0b84*/ 	.word	0x00000000
        /*0b88*/ 	.short	0x010a
        /*0b8a*/ 	.byte	0x3f
	.zero		1


	//   ....[50]....
        /*0b8c*/ 	.word	0x00010720
        /*0b90*/ 	.word	0x00000003
        /*0b94*/ 	.word	0x00000000
        /*0b98*/ 	.short	0x010a
        /*0b9a*/ 	.byte	0x3f
	.zero		1


	//   ....[51]....
        /*0b9c*/ 	.word	0x00010790
        /*0ba0*/ 	.word	0x00000003
        /*0ba4*/ 	.word	0xfffffff8
        /*0ba8*/ 	.short	0x010a
        /*0baa*/ 	.byte	0x3f
	.zero		1


	//   ....[52]....
        /*0bac*/ 	.word	0x000107f0
        /*0bb0*/ 	.word	0x00000003
        /*0bb4*/ 	.word	0x00000000
        /*0bb8*/ 	.short	0x010a
        /*0bba*/ 	.byte	0x3f
	.zero		1


	//   ....[53]....
        /*0bbc*/ 	.word	0x00010860
        /*0bc0*/ 	.word	0x00000000
        /*0bc4*/ 	.word	0x00000000
        /*0bc8*/ 	.short	0x010a
        /*0bca*/ 	.byte	0x3f
	.zero		1


	//   ....[54]....
        /*0bcc*/ 	.word	0x000108d0
        /*0bd0*/ 	.word	0x00000019
        /*0bd4*/ 	.word	0x00000008
        /*0bd8*/ 	.short	0x010a
        /*0bda*/ 	.byte	0x3f
	.zero		1


	//   ....[55]....
        /*0bdc*/ 	.word	0x000109a0
        /*0be0*/ 	.word	0x0000000b
        /*0be4*/ 	.word	0x00000058
        /*0be8*/ 	.short	0x010a
        /*0bea*/ 	.byte	0x3f
	.zero		1


	//   ....[56]....
        /*0bec*/ 	.word	0x00010a80
        /*0bf0*/ 	.word	0x00000007
        /*0bf4*/ 	.word	0x00000000
        /*0bf8*/ 	.short	0x010a
        /*0bfa*/ 	.byte	0x3f
	.zero		1


	//   ....[57]....
        /*0bfc*/ 	.word	0x00010ad0
        /*0c00*/ 	.word	0x00000008
        /*0c04*/ 	.word	0x00000000
        /*0c08*/ 	.short	0x010a
        /*0c0a*/ 	.byte	0x3f
	.zero		1


	//   ....[58]....
        /*0c0c*/ 	.word	0x00010b20
        /*0c10*/ 	.word	0x00000009
        /*0c14*/ 	.word	0x00000000
        /*0c18*/ 	.short	0x010a
        /*0c1a*/ 	.byte	0x3f
	.zero		1


	//   ....[59]....
        /*0c1c*/ 	.word	0x00010b70
        /*0c20*/ 	.word	0x00000008
        /*0c24*/ 	.word	0x00000000
        /*0c28*/ 	.short	0x010a
        /*0c2a*/ 	.byte	0x3f
	.zero		1


	//   ....[60]....
        /*0c2c*/ 	.word	0x00010bc0
        /*0c30*/ 	.word	0x00000009
        /*0c34*/ 	.word	0x00000000
        /*0c38*/ 	.short	0x010a
        /*0c3a*/ 	.byte	0x3f
	.zero		1


	//   ....[61]....
        /*0c3c*/ 	.word	0x00010c10
        /*0c40*/ 	.word	0x00000008
        /*0c44*/ 	.word	0x00000000
        /*0c48*/ 	.short	0x010a
        /*0c4a*/ 	.byte	0x3f
	.zero		1


	//   ....[62]....
        /*0c4c*/ 	.word	0x00010c60
        /*0c50*/ 	.word	0x00000009
        /*0c54*/ 	.word	0x00000000
        /*0c58*/ 	.short	0x010a
        /*0c5a*/ 	.byte	0x3f
	.zero		1


	//   ....[63]....
        /*0c5c*/ 	.word	0x00010cb0
        /*0c60*/ 	.word	0x00000008
        /*0c64*/ 	.word	0x00000000
        /*0c68*/ 	.short	0x010a
        /*0c6a*/ 	.byte	0x3f
	.zero		1


	//   ....[64]....
        /*0c6c*/ 	.word	0x00010d00
        /*0c70*/ 	.word	0x00000009
        /*0c74*/ 	.word	0x00000000
        /*0c78*/ 	.short	0x010a
        /*0c7a*/ 	.byte	0x3f
	.zero		1


	//   ....[65]....
        /*0c7c*/ 	.word	0x00010d50
        /*0c80*/ 	.word	0x00000006
        /*0c84*/ 	.word	0x00000000
        /*0c88*/ 	.short	0x010a
        /*0c8a*/ 	.byte	0x3f
	.zero		1


	//----- nvinfo : EIATTR_NUM_MBARRIERS
	.align		4
.L_30:
        /*0c8c*/ 	.byte	0x03, 0x38
        /*0c8e*/ 	.short	0x001c


	//----- nvinfo : EIATTR_EXIT_INSTR_OFFSETS
	.align		4
        /*0c90*/ 	.byte	0x04, 0x1c
        /*0c92*/ 	.short	(.L_32 - .L_31)


	//   ....[0]....
.L_31:
        /*0c94*/ 	.word	0x00001640


	//   ....[1]....
        /*0c98*/ 	.word	0x000016a0


	//   ....[2]....
        /*0c9c*/ 	.word	0x0000f290


	//   ....[3]....
        /*0ca0*/ 	.word	0x0000f2c0


	//   ....[4]....
        /*0ca4*/ 	.word	0x00010770


	//----- nvinfo : EIATTR_MAX_THREADS
	.align		4
.L_32:
        /*0ca8*/ 	.byte	0x04, 0x05
        /*0caa*/ 	.short	(.L_34 - .L_33)
.L_33:
        /*0cac*/ 	.word	0x00000180
        /*0cb0*/ 	.word	0x00000001
        /*0cb4*/ 	.word	0x00000001


	//----- nvinfo : EIATTR_CRS_STACK_SIZE
	.align		4
.L_34:
        /*0cb8*/ 	.byte	0x04, 0x1e
        /*0cba*/ 	.short	(.L_36 - .L_35)
.L_35:
        /*0cbc*/ 	.word	0x00000000


	//----- nvinfo : EIATTR_CBANK_PARAM_SIZE
	.align		4
.L_36:
        /*0cc0*/ 	.byte	0x03, 0x19
        /*0cc2*/ 	.short	0x0470


	//----- nvinfo : EIATTR_PARAM_CBANK
	.align		4
        /*0cc4*/ 	.byte	0x04, 0x0a
        /*0cc6*/ 	.short	(.L_38 - .L_37)
	.align		4
.L_37:
        /*0cc8*/ 	.word	index@(.nv.constant0._ZN7cutlass13device_kernelINS_4gemm6kernel13GemmUniversalIN4cute5tupleIJiiiiEEENS1_10collective13CollectiveMmaINS1_37MainloopSm90TmaGmmaWarpSpecializedFP8ILi11ENS5_IJNS4_1CILi2EEENSA_ILi1EEESC_EEENS1_32KernelTmaWarpSpecializedPingpongEEENS5_IJNSA_ILi64EEENSA_ILi240EEESG_EEENS_12float_e4m3_tENS5_IJlSC_lEEESJ_SK_NS4_8TiledMMAINS4_8MMA_AtomIJNS4_4SM904GMMA30MMA_64x16x32_F32E4M3E4M3_SS_TNILNSO_7ScaleInE1ELSQ_1EEEEEENS4_6LayoutINS5_IJSC_SC_SC_EEENS5_IJNSA_ILi0EEESV_SV_EEEEENS5_IJNS4_10UnderscoreESY_SY_EEEEENS4_13SM90_TMA_LOADENS4_14ComposedLayoutINS4_7SwizzleILi2ELi4ELi3EEENS4_18smem_ptr_flag_bitsILi8EEENST_INS5_IJNSA_ILi8EEESG_EEENS5_IJSG_SC_EEEEEEEvNS4_8identityENS4_23SM90_TMA_LOAD_MULTICASTES1B_vS1C_EENS_8epilogue10collective6detail29Sm90TmaWarpSpecializedAdapterINS1G_15DefaultEpilogueISJ_SK_SK_NS1F_6thread17LinearCombinationISJ_Li1EffLNS1K_9ScaleType4KindE0ELNS_15FloatRoundStyleE2ESJ_EENS1_15EpilogueDefaultEEEEEvvEEEEvNT_6ParamsE)
        /*0ccc*/ 	.short	0x0210
        /*0cce*/ 	.short	0x0470


	//----- nvinfo : EIATTR_SW_WAR
	.align		4
.L_38:
        /*0cd0*/ 	.byte	0x04, 0x36
        /*0cd2*/ 	.short	(.L_40 - .L_39)
.L_39:
        /*0cd4*/ 	.word	0x00000008
.L_40:


//--------------------- .nv.callgraph             --------------------------
	.section	.nv.callgraph,"",@"SHT_CUDA_CALLGRAPH"
	.align	4
	.sectionentsize	8
	.align		4
        /*0000*/ 	.word	0x00000000
	.align		4
        /*0004*/ 	.word	0xffffffff
	.align		4
        /*0008*/ 	.word	0x00000000
	.align		4
        /*000c*/ 	.word	0xfffffffe
	.align		4
        /*0010*/ 	.word	0x00000000
	.align		4
        /*0014*/ 	.word	0xfffffffd
	.align		4
        /*0018*/ 	.word	0x00000000
	.align		4
        /*001c*/ 	.word	0xfffffffc


//--------------------- .nv.constant4             --------------------------
	.section	.nv.constant4,"a",@progbits
	.align	8
	.align		8
.nv.constant4:
        /*0000*/ 	.dword	_ZN39_INTERNAL_6ff8de67_4_k_cu_9c3e6b4b_33954cuda3std3__45__cpo5beginE
	.align		8
        /*0008*/ 	.dword	_ZN39_INTERNAL_6ff8de67_4_k_cu_9c3e6b4b_33954cuda3std3__45__cpo3endE
	.align		8
        /*0010*/ 	.dword	_ZN39_INTERNAL_6ff8de67_4_k_cu_9c3e6b4b_33954cuda3std3__45__cpo6cbeginE
	.align		8
        /*0018*/ 	.dword	_ZN39_INTERNAL_6ff8de67_4_k_cu_9c3e6b4b_33954cuda3std3__45__cpo4cendE
	.align		8
        /*0020*/ 	.dword	_ZN39_INTERNAL_6ff8de67_4_k_cu_9c3e6b4b_33954cuda3std3__441_GLOBAL__N__6ff8de67_4_k_cu_9c3e6b4b_33956ignoreE
	.align		8
        /*0028*/ 	.dword	_ZN39_INTERNAL_6ff8de67_4_k_cu_9c3e6b4b_33954cuda3std3__419piecewise_constructE
	.align		8
        /*0030*/ 	.dword	_ZN39_INTERNAL_6ff8de67_4_k_cu_9c3e6b4b_33954cuda3std3__48in_placeE
	.align		8
        /*0038*/ 	.dword	_ZN39_INTERNAL_6ff8de67_4_k_cu_9c3e6b4b_33954cuda3std6ranges3__45__cpo4swapE
	.align		8
        /*0040*/ 	.dword	_ZN39_INTERNAL_6ff8de67_4_k_cu_9c3e6b4b_33954cuda3std6ranges3__45__cpo9iter_moveE
	.align		8
        /*0048*/ 	.dword	_ZN39_INTERNAL_6ff8de67_4_k_cu_9c3e6b4b_33954cute7productE
	.align		8
        /*0050*/ 	.dword	_ZN39_INTERNAL_6ff8de67_4_k_cu_9c3e6b4b_33954cute1_E


//--------------------- .text._ZN7cutlass13device_kernelINS_4gemm6kernel13GemmUniversalIN4cute5tupleIJiiiiEEENS1_10collective13CollectiveMmaINS1_37MainloopSm90TmaGmmaWarpSpecializedFP8ILi11ENS5_IJNS4_1CILi2EEENSA_ILi1EEESC_EEENS1_32KernelTmaWarpSpecializedPingpongEEENS5_IJNSA_ILi64EEENSA_ILi240EEESG_EEENS_12float_e4m3_tENS5_IJlSC_lEEESJ_SK_NS4_8TiledMMAINS4_8MMA_AtomIJNS4_4SM904GMMA30MMA_64x16x32_F32E4M3E4M3_SS_TNILNSO_7ScaleInE1ELSQ_1EEEEEENS4_6LayoutINS5_IJSC_SC_SC_EEENS5_IJNSA_ILi0EEESV_SV_EEEEENS5_IJNS4_10UnderscoreESY_SY_EEEEENS4_13SM90_TMA_LOADENS4_14ComposedLayoutINS4_7SwizzleILi2ELi4ELi3EEENS4_18smem_ptr_flag_bitsILi8EEENST_INS5_IJNSA_ILi8EEESG_EEENS5_IJSG_SC_EEEEEEEvNS4_8identityENS4_23SM90_TMA_LOAD_MULTICASTES1B_vS1C_EENS_8epilogue10collective6detail29Sm90TmaWarpSpecializedAdapterINS1G_15DefaultEpilogueISJ_SK_SK_NS1F_6thread17LinearCombinationISJ_Li1EffLNS1K_9ScaleType4KindE0ELNS_15FloatRoundStyleE2ESJ_EENS1_15EpilogueDefaultEEEEEvvEEEEvNT_6ParamsE --------------------------
	.section	.text._ZN7cutlass13device_kernelINS_4gemm6kernel13GemmUniversalIN4cute5tupleIJiiiiEEENS1_10collective13CollectiveMmaINS1_37MainloopSm90TmaGmmaWarpSpecializedFP8ILi11ENS5_IJNS4_1CILi2EEENSA_ILi1EEESC_EEENS1_32KernelTmaWarpSpecializedPingpongEEENS5_IJNSA_ILi64EEENSA_ILi240EEESG_EEENS_12float_e4m3_tENS5_IJlSC_lEEESJ_SK_NS4_8TiledMMAINS4_8MMA_AtomIJNS4_4SM904GMMA30MMA_64x16x32_F32E4M3E4M3_SS_TNILNSO_7ScaleInE1ELSQ_1EEEEEENS4_6LayoutINS5_IJSC_SC_SC_EEENS5_IJNSA_ILi0EEESV_SV_EEEEENS5_IJNS4_10UnderscoreESY_SY_EEEEENS4_13SM90_TMA_LOADENS4_14ComposedLayoutINS4_7SwizzleILi2ELi4ELi3EEENS4_18smem_ptr_flag_bitsILi8EEENST_INS5_IJNSA_ILi8EEESG_EEENS5_IJSG_SC_EEEEEEEvNS4_8identityENS4_23SM90_TMA_LOAD_MULTICASTES1B_vS1C_EENS_8epilogue10collective6detail29Sm90TmaWarpSpecializedAdapterINS1G_15DefaultEpilogueISJ_SK_SK_NS1F_6thread17LinearCombinationISJ_Li1EffLNS1K_9ScaleType4KindE0ELNS_15FloatRoundStyleE2ESJ_EENS1_15EpilogueDefaultEEEEEvvEEEEvNT_6ParamsE,"ax",@progbits
	.align	128
.text._ZN7cutlass13device_kernelINS_4gemm6kernel13GemmUniversalIN4cute5tupleIJiiiiEEENS1_10collective13CollectiveMmaINS1_37MainloopSm90TmaGmmaWarpSpecializedFP8ILi11ENS5_IJNS4_1CILi2EEENSA_ILi1EEESC_EEENS1_32KernelTmaWarpSpecializedPingpongEEENS5_IJNSA_ILi64EEENSA_ILi240EEESG_EEENS_12float_e4m3_tENS5_IJlSC_lEEESJ_SK_NS4_8TiledMMAINS4_8MMA_AtomIJNS4_4SM904GMMA30MMA_64x16x32_F32E4M3E4M3_SS_TNILNSO_7ScaleInE1ELSQ_1EEEEEENS4_6LayoutINS5_IJSC_SC_SC_EEENS5_IJNSA_ILi0EEESV_SV_EEEEENS5_IJNS4_10UnderscoreESY_SY_EEEEENS4_13SM90_TMA_LOADENS4_14ComposedLayoutINS4_7SwizzleILi2ELi4ELi3EEENS4_18smem_ptr_flag_bitsILi8EEENST_INS5_IJNSA_ILi8EEESG_EEENS5_IJSG_SC_EEEEEEEvNS4_8identityENS4_23SM90_TMA_LOAD_MULTICASTES1B_vS1C_EENS_8epilogue10collective6detail29Sm90TmaWarpSpecializedAdapterINS1G_15DefaultEpilogueISJ_SK_SK_NS1F_6thread17LinearCombinationISJ_Li1EffLNS1K_9ScaleType4KindE0ELNS_15FloatRoundStyleE2ESJ_EENS1_15EpilogueDefaultEEEEEvvEEEEvNT_6ParamsE:
        .type           _ZN7cutlass13device_kernelINS_4gemm6kernel13GemmUniversalIN4cute5tupleIJiiiiEEENS1_10collective13CollectiveMmaINS1_37MainloopSm90TmaGmmaWarpSpecializedFP8ILi11ENS5_IJNS4_1CILi2EEENSA_ILi1EEESC_EEENS1_32KernelTmaWarpSpecializedPingpongEEENS5_IJNSA_ILi64EEENSA_ILi240EEESG_EEENS_12float_e4m3_tENS5_IJlSC_lEEESJ_SK_NS4_8TiledMMAINS4_8MMA_AtomIJNS4_4SM904GMMA30MMA_64x16x32_F32E4M3E4M3_SS_TNILNSO_7ScaleInE1ELSQ_1EEEEEENS4_6LayoutINS5_IJSC_SC_SC_EEENS5_IJNSA_ILi0EEESV_SV_EEEEENS5_IJNS4_10UnderscoreESY_SY_EEEEENS4_13SM90_TMA_LOADENS4_14ComposedLayoutINS4_7SwizzleILi2ELi4ELi3EEENS4_18smem_ptr_flag_bitsILi8EEENST_INS5_IJNSA_ILi8EEESG_EEENS5_IJSG_SC_EEEEEEEvNS4_8identityENS4_23SM90_TMA_LOAD_MULTICASTES1B_vS1C_EENS_8epilogue10collective6detail29Sm90TmaWarpSpecializedAdapterINS1G_15DefaultEpilogueISJ_SK_SK_NS1F_6thread17LinearCombinationISJ_Li1EffLNS1K_9ScaleType4KindE0ELNS_15FloatRoundStyleE2ESJ_EENS1_15EpilogueDefaultEEEEEvvEEEEvNT_6ParamsE,@function
        .size           _ZN7cutlass13device_kernelINS_4gemm6kernel13GemmUniversalIN4cute5tupleIJiiiiEEENS1_10collective13CollectiveMmaINS1_37MainloopSm90TmaGmmaWarpSpecializedFP8ILi11ENS5_IJNS4_1CILi2EEENSA_ILi1EEESC_EEENS1_32KernelTmaWarpSpecializedPingpongEEENS5_IJNSA_ILi64EEENSA_ILi240EEESG_EEENS_12float_e4m3_tENS5_IJlSC_lEEESJ_SK_NS4_8TiledMMAINS4_8MMA_AtomIJNS4_4SM904GMMA30MMA_64x16x32_F32E4M3E4M3_SS_TNILNSO_7ScaleInE1ELSQ_1EEEEEENS4_6LayoutINS5_IJSC_SC_SC_EEENS5_IJNSA_ILi0EEESV_SV_EEEEENS5_IJNS4_10UnderscoreESY_SY_EEEEENS4_13SM90_TMA_LOADENS4_14ComposedLayoutINS4_7SwizzleILi2ELi4ELi3EEENS4_18smem_ptr_flag_bitsILi8EEENST_INS5_IJNSA_ILi8EEESG_EEENS5_IJSG_SC_EEEEEEEvNS4_8identityENS4_23SM90_TMA_LOAD_MULTICASTES1B_vS1C_EENS_8epilogue10collective6detail29Sm90TmaWarpSpecializedAdapterINS1G_15DefaultEpilogueISJ_SK_SK_NS1F_6thread17LinearCombinationISJ_Li1EffLNS1K_9ScaleType4KindE0ELNS_15FloatRoundStyleE2ESJ_EENS1_15EpilogueDefaultEEEEEvvEEEEvNT_6ParamsE,(.L_x_335 - _ZN7cutlass13device_kernelINS_4gemm6kernel13GemmUniversalIN4cute5tupleIJiiiiEEENS1_10collective13CollectiveMmaINS1_37MainloopSm90TmaGmmaWarpSpecializedFP8ILi11ENS5_IJNS4_1CILi2EEENSA_ILi1EEESC_EEENS1_32KernelTmaWarpSpecializedPingpongEEENS5_IJNSA_ILi64EEENSA_ILi240EEESG_EEENS_12float_e4m3_tENS5_IJlSC_lEEESJ_SK_NS4_8TiledMMAINS4_8MMA_AtomIJNS4_4SM904GMMA30MMA_64x16x32_F32E4M3E4M3_SS_TNILNSO_7ScaleInE1ELSQ_1EEEEEENS4_6LayoutINS5_IJSC_SC_SC_EEENS5_IJNSA_ILi0EEESV_SV_EEEEENS5_IJNS4_10UnderscoreESY_SY_EEEEENS4_13SM90_TMA_LOADENS4_14ComposedLayoutINS4_7SwizzleILi2ELi4ELi3EEENS4_18smem_ptr_flag_bitsILi8EEENST_INS5_IJNSA_ILi8EEESG_EEENS5_IJSG_SC_EEEEEEEvNS4_8identityENS4_23SM90_TMA_LOAD_MULTICASTES1B_vS1C_EENS_8epilogue10collective6detail29Sm90TmaWarpSpecializedAdapterINS1G_15DefaultEpilogueISJ_SK_SK_NS1F_6thread17LinearCombinationISJ_Li1EffLNS1K_9ScaleType4KindE0ELNS_15FloatRoundStyleE2ESJ_EENS1_15EpilogueDefaultEEEEEvvEEEEvNT_6ParamsE)
        .other          _ZN7cutlass13device_kernelINS_4gemm6kernel13GemmUniversalIN4cute5tupleIJiiiiEEENS1_10collective13CollectiveMmaINS1_37MainloopSm90TmaGmmaWarpSpecializedFP8ILi11ENS5_IJNS4_1CILi2EEENSA_ILi1EEESC_EEENS1_32KernelTmaWarpSpecializedPingpongEEENS5_IJNSA_ILi64EEENSA_ILi240EEESG_EEENS_12float_e4m3_tENS5_IJlSC_lEEESJ_SK_NS4_8TiledMMAINS4_8MMA_AtomIJNS4_4SM904GMMA30MMA_64x16x32_F32E4M3E4M3_SS_TNILNSO_7ScaleInE1ELSQ_1EEEEEENS4_6LayoutINS5_IJSC_SC_SC_EEENS5_IJNSA_ILi0EEESV_SV_EEEEENS5_IJNS4_10UnderscoreESY_SY_EEEEENS4_13SM90_TMA_LOADENS4_14ComposedLayoutINS4_7SwizzleILi2ELi4ELi3EEENS4_18smem_ptr_flag_bitsILi8EEENST_INS5_IJNSA_ILi8EEESG_EEENS5_IJSG_SC_EEEEEEEvNS4_8identityENS4_23SM90_TMA_LOAD_MULTICASTES1B_vS1C_EENS_8epilogue10collective6detail29Sm90TmaWarpSpecializedAdapterINS1G_15DefaultEpilogueISJ_SK_SK_NS1F_6thread17LinearCombinationISJ_Li1EffLNS1K_9ScaleType4KindE0ELNS_15FloatRoundStyleE2ESJ_EENS1_15EpilogueDefaultEEEEEvvEEEEvNT_6ParamsE,@"STO_CUDA_ENTRY STV_DEFAULT"
_ZN7cutlass13device_kernelINS_4gemm6kernel13GemmUniversalIN4cute5tupleIJiiiiEEENS1_10collective13CollectiveMmaINS1_37MainloopSm90TmaGmmaWarpSpecializedFP8ILi11ENS5_IJNS4_1CILi2EEENSA_ILi1EEESC_EEENS1_32KernelTmaWarpSpecializedPingpongEEENS5_IJNSA_ILi64EEENSA_ILi240EEESG_EEENS_12float_e4m3_tENS5_IJlSC_lEEESJ_SK_NS4_8TiledMMAINS4_8MMA_AtomIJNS4_4SM904GMMA30MMA_64x16x32_F32E4M3E4M3_SS_TNILNSO_7ScaleInE1ELSQ_1EEEEEENS4_6LayoutINS5_IJSC_SC_SC_EEENS5_IJNSA_ILi0EEESV_SV_EEEEENS5_IJNS4_10UnderscoreESY_SY_EEEEENS4_13SM90_TMA_LOADENS4_14ComposedLayoutINS4_7SwizzleILi2ELi4ELi3EEENS4_18smem_ptr_flag_bitsILi8EEENST_INS5_IJNSA_ILi8EEESG_EEENS5_IJSG_SC_EEEEEEEvNS4_8identityENS4_23SM90_TMA_LOAD_MULTICASTES1B_vS1C_EENS_8epilogue10collective6detail29Sm90TmaWarpSpecializedAdapterINS1G_15DefaultEpilogueISJ_SK_SK_NS1F_6thread17LinearCombinationISJ_Li1EffLNS1K_9ScaleType4KindE0ELNS_15FloatRoundStyleE2ESJ_EENS1_15EpilogueDefaultEEEEEvvEEEEvNT_6ParamsE:
[----:B------:R-:W0:Y:S02]  /*0000*/  LDC R1, c[0x0][0x28] ;  /* 0x00000a00ff017b82 */ /* 0x000e240000000800 */
[----:B0-----:R-:W-:Y:S01]  /*0010*/  VIADD R1, R1, 0xffffff68 ;  /* 0xffffff6801017836 */ /* 0x001fe20000000000 */
[----:B------:R-:W0:Y:S01]  /*0020*/  S2R R3, SR_TID.X ;  /* 0x0000000000037919 */ /* 0x000e220000002100 */
[----:B------:R-:W-:Y:S01]  /*0030*/  ELECT P0, URZ, PT ;  /* 0x00000000003f782f */ /* 0x000fe20003800000 */
[----:B------:R-:W-:Y:S01]  /*0040*/  BSSY B0, `(.L_x_0) ;  /* 0x0000014000007945 */ /* 0x000fe20003800000 */
[--C-:B0-----:R-:W-:Y:S02]  /*0050*/  SHF.R.U32.HI R0, RZ, 0x5, R3.reuse ;  /* 0x00000005ff007819 */ /* 0x101fe40000011603 */
[----:B------:R-:W-:-:S03]  /*0060*/  SHF.R.U32.HI R5, RZ, 0x7, R3 ;  /* 0x00000007ff057819 */ /* 0x000fc60000011603 */
[----:B------:R-:W0:Y:S02]  /*0070*/  SHFL.IDX PT, R2, R0, RZ, 0x1f ;  /* 0x00001fff00027589 */ /* 0x000e2400000e0000 */
[----:B0-----:R-:W-:Y:S02]  /*0080*/  R2UR UR4, R2 ;  /* 0x00000000020472ca */ /* 0x001fe400000e0000 */
[----:B------:R0:W1:Y:S11]  /*0090*/  SHFL.IDX PT, R2, R5, RZ, 0x1f ;  /* 0x00001fff05027589 */ /* 0x00007600000e0000 */
[----:B------:R-:W-:-:S02]  /*00a0*/  USHF.R.S32.HI UR5, URZ, 0x1f, UR4 ;  /* 0x0000001f3f057899 */ /* 0x000fc40008011404 */
[----:B------:R-:W-:Y:S02]  /*00b0*/  ISETP.NE.OR P0, PT, RZ, UR4, !P0 ;  /* 0x00000004ff007c0c */ /* 0x000fe4000c705670 */
[----:B------:R-:W-:-:S04]  /*00c0*/  ULEA.HI UR5, UR5, UR4, URZ, 0x2 ;  /* 0x0000000405057291 */ /* 0x000fc8000f8f103f */
[----:B------:R-:W-:-:S04]  /*00d0*/  ULOP3.LUT UR5, UR5, 0xfffffffc, URZ, 0xc0, !UPT ;  /* 0xfffffffc05057892 */ /* 0x000fc8000f8ec03f */
[----:B------:R-:W-:-:S03]  /*00e0*/  UIADD3 UR4, UR4, -UR5, URZ ;  /* 0x8000000504047290 */ /* 0x000fc6000fffe03f */
[----:B01----:R-:W-:Y:S09]  /*00f0*/  @P0 BRA `(.L_x_1) ;  /* 0x0000000000200947 */ /* 0x003ff20003800000 */
[----:B------:R-:W-:Y:S02]  /*0100*/  ULDC.64 UR6, c[0x0][0x198] ;  /* 0x0000660000067ab9 */ /* 0x000fe40000000a00 */
[----:B------:R-:W-:Y:S02]  /*0110*/  UIADD3 UR8, UP0, UR6, 0xf0, URZ ;  /* 0x000000f006087890 */ /* 0x000fe4000ff1e03f */
[----:B------:R-:W-:Y:S02]  /*0120*/  UIADD3 UR6, UP1, UR6, 0x1f0, URZ ;  /* 0x000001f006067890 */ /* 0x000fe4000ff3e03f */
[----:B------:R-:W-:Y:S02]  /*0130*/  UIADD3.X UR9, URZ, UR7, URZ, UP0, !UPT ;  /* 0x000000073f097290 */ /* 0x000fe400087fe43f */
[----:B------:R-:W-:-:S07]  /*0140*/  UIADD3.X UR7, URZ, UR7, URZ, UP1, !UPT ;  /* 0x000000073f077290 */ /* 0x000fce0008ffe43f */
[----:B------:R0:W-:Y:S02]  /*0150*/  UTMACCTL.PF [UR8] ;  /* 0x00000000080079b9 */ /* 0x0001e40008040000 */
[----:B------:R0:W-:Y:S02]  /*0160*/  UTMACCTL.PF [UR6] ;  /* 0x00000000060079b9 */ /* 0x0001e40008040000 */
[----:B0-----:R-:W-:Y:S01]  /*0170*/  NOP ;  /* 0x0000000000007918 */ /* 0x001fe20000000000 */
.L_x_1:
[----:B------:R-:W-:Y:S05]  /*0180*/  BSYNC B0 ;  /* 0x0000000000007941 */ /* 0x000fea0003800000 */
.L_x_0:
[----:B------:R-:W0:Y:S01]  /*0190*/  SHFL.IDX PT, R6, R0, RZ, 0x1f ;  /* 0x00001fff00067589 */ /* 0x000e2200000e0000 */
[----:B------:R-:W-:Y:S01]  /*01a0*/  R2UR UR16, R2 ;  /* 0x00000000021072ca */ /* 0x000fe200000e0000 */
[----:B------:R-:W-:-:S04]  /*01b0*/  UISETP.NE.AND UP0, UPT, UR4, 0x3, UPT ;  /* 0x000000030400788c */ /* 0x000fc8000bf05270 */
[----:B------:R-:W-:-:S08]  /*01c0*/  UISETP.EQ.OR UP0, UPT, UR4, URZ, !UP0 ;  /* 0x0000003f0400728c */ /* 0x000fd0000c702670 */
[----:B------:R-:W-:Y:S02]  /*01d0*/  UIADD3 UR15, UR16, -0x1, URZ ;  /* 0xffffffff100f7890 */ /* 0x000fe4000fffe03f */
[----:B------:R-:W-:Y:S02]  /*01e0*/  UISETP.EQ.AND UP0, UPT, UR16, URZ, UP0 ;  /* 0x0000003f1000728c */ /* 0x000fe40008702270 */
[----:B------:R-:W-:Y:S02]  /*01f0*/  UISETP.GE.U32.AND UP1, UPT, UR15, 0x2, UPT ;  /* 0x000000020f00788c */ /* 0x000fe4000bf26070 */
[----:B------:R-:W-:Y:S01]  /*0200*/  USEL UR5, URZ, 0x1, !UP0 ;  /* 0x000000013f057887 */ /* 0x000fe2000c000000 */
[----:B0-----:R-:W-:-:S03]  /*0210*/  ISETP.NE.AND P0, PT, R6, RZ, PT ;  /* 0x000000ff0600720c */ /* 0x001fc60003f05270 */
[----:B------:R-:W-:-:S10]  /*0220*/  USEL UR5, UR5, 0x2, UP1 ;  /* 0x0000000205057887 */ /* 0x000fd40008800000 */
[----:B------:R-:W-:Y:S05]  /*0230*/  @P0 BRA `(.L_x_2) ;  /* 0x00000000009c0947 */ /* 0x000fea0003800000 */
[----:B------:R-:W-:Y:S01]  /*0240*/  ELECT P0, URZ, PT ;  /* 0x00000000003f782f */ /* 0x000fe20003800000 */
[----:B------:R-:W-:-:S12]  /*0250*/  BSSY B0, `(.L_x_2) ;  /* 0x0000025000007945 */ /* 0x000fd80003800000 */
[----:B------:R-:W-:Y:S05]  /*0260*/  @!P0 BRA `(.L_x_3) ;  /* 0x00000000008c8947 */ /* 0x000fea0003800000 */
[----:B------:R-:W0:Y:S01]  /*0270*/  S2UR UR10, SR_CgaCtaId ;  /* 0x00000000000a79c3 */ /* 0x000e220000008800 */
[----:B------:R-:W-:Y:S01]  /*0280*/  UMOV UR6, 0x400 ;  /* 0x0000040000067882 */ /* 0x000fe20000000000 */
[----:B------:R-:W-:Y:S01]  /*0290*/  UMOV UR7, 0x1 ;  /* 0x0000000100077882 */ /* 0x000fe20000000000 */
[----:B------:R-:W-:Y:S02]  /*02a0*/  UMOV UR8, 0x2 ;  /* 0x0000000200087882 */ /* 0x000fe40000000000 */
[----:B------:R-:W-:-:S04]  /*02b0*/  UIADD3 UR8, -UR8, 0x100000, URZ ;  /* 0x0010000008087890 */ /* 0x000fc8000fffe13f */
[----:B------:R-:W-:Y:S02]  /*02c0*/  USHF.L.U32 UR9, UR8, 0xb, URZ ;  /* 0x0000000b08097899 */ /* 0x000fe4000800063f */
[----:B------:R-:W-:Y:S02]  /*02d0*/  USHF.L.U32 UR8, UR8, 0x1, URZ ;  /* 0x0000000108087899 */ /* 0x000fe4000800063f */
[----:B0-----:R-:W-:Y:S02]  /*02e0*/  ULEA UR10, UR10, UR6, 0x18 ;  /* 0x000000060a0a7291 */ /* 0x001fe4000f8ec03f */
[----:B------:R-:W-:-:S04]  /*02f0*/  UIADD3 UR6, -UR7, 0x100000, URZ ;  /* 0x0010000007067890 */ /* 0x000fc8000fffe13f */
[----:B------:R-:W-:Y:S02]  /*0300*/  USHF.L.U32 UR7, UR6, 0xb, URZ ;  /* 0x0000000b06077899 */ /* 0x000fe4000800063f */
[----:B------:R-:W-:Y:S01]  /*0310*/  USHF.L.U32 UR6, UR6, 0x1, URZ ;  /* 0x0000000106067899 */ /* 0x000fe2000800063f */
[----:B------:R-:W0:Y:S11]  /*0320*/  FENCE.VIEW.ASYNC.S ;  /* 0x00000000000073c6 */ /* 0x000e360000000000 */
[----:B0-----:R0:W1:Y:S01]  /*0330*/  SYNCS.EXCH.64 URZ, [UR10], UR6 ;  /* 0x000000060a3f75b2 */ /* 0x0010620008000100 */
[----:B------:R0:W2:Y:S01]  /*0340*/  SYNCS.EXCH.64 URZ, [UR10+0x58], UR8 ;  /* 0x000058080a3f75b2 */ /* 0x0000a20008000100 */
[----:B------:R0:W3:Y:S01]  /*0350*/  SYNCS.EXCH.64 URZ, [UR10+0x8], UR6 ;  /* 0x000008060a3f75b2 */ /* 0x0000e20008000100 */
[----:B------:R0:W4:Y:S01]  /*0360*/  SYNCS.EXCH.64 URZ, [UR10+0x60], UR8 ;  /* 0x000060080a3f75b2 */ /* 0x0001220008000100 */
[----:B------:R0:W0:Y:S01]  /*0370*/  SYNCS.EXCH.64 URZ, [UR10+0x10], UR6 ;  /* 0x000010060a3f75b2 */ /* 0x0000220008000100 */
        /* <DEDUP_REMOVED lines=17> */
[----:B------:R-:W-:Y:S01]  /*0490*/  NOP ;  /* 0x0000000000007918 */ /* 0x000fe20000000000 */
.L_x_3:
[----:B0-----:R-:W-:Y:S05]  /*04a0*/  BSYNC B0 ;  /* 0x0000000000007941 */ /* 0x001fea0003800000 */
.L_x_2:
[----:B------:R-:W-:Y:S01]  /*04b0*/  SHF.R.S32.HI R2, RZ, 0x1f, R3 ;  /* 0x0000001fff027819 */ /* 0x000fe20000011403 */
[----:B------:R-:W0:Y:S01]  /*04c0*/  SHFL.IDX PT, R7, R0, RZ, 0x1f ;  /* 0x00001fff00077589 */ /* 0x000e2200000e0000 */
[----:B------:R-:W5:Y:S01]  /*04d0*/  S2UR UR20, SR_CTAID.X ;  /* 0x00000000001479c3 */ /* 0x000f620000002500 */
[----:B------:R-:W-:Y:S02]  /*04e0*/  ELECT P0, URZ, PT ;  /* 0x00000000003f782f */ /* 0x000fe40003800000 */
[----:B------:R-:W-:Y:S01]  /*04f0*/  LEA.HI R2, R2, R3, RZ, 0x7 ;  /* 0x0000000302027211 */ /* 0x000fe200078f38ff */
[----:B------:R5:W1:Y:S01]  /*0500*/  SHFL.IDX PT, R10, R0, RZ, 0x1f ;  /* 0x00001fff000a7589 */ /* 0x000a6200000e0000 */
[----:B------:R-:W-:Y:S01]  /*0510*/  SHF.R.S32.HI R9, RZ, 0x1f, R6 ;  /* 0x0000001fff097819 */ /* 0x000fe20000011406 */
[----:B------:R-:W-:Y:S01]  /*0520*/  ULDC UR6, c[0x0][0x150] ;  /* 0x0000540000067ab9 */ /* 0x000fe20000000800 */
[----:B------:R-:W-:Y:S02]  /*0530*/  LOP3.LUT R2, R2, 0xffffff80, RZ, 0xc0, !PT ;  /* 0xffffff8002027812 */ /* 0x000fe400078ec0ff */
[----:B------:R-:W-:-:S02]  /*0540*/  ELECT P1, URZ, PT ;  /* 0x00000000003f782f */ /* 0x000fc40003820000 */
[----:B------:R-:W-:Y:S01]  /*0550*/  LEA.HI R9, R9, R6, RZ, 0x2 ;  /* 0x0000000609097211 */ /* 0x000fe200078f10ff */
[----:B------:R-:W2:Y:S01]  /*0560*/  LDC R12, c[0x0][0x144] ;  /* 0x00005100ff0c7b82 */ /* 0x000ea20000000800 */
[----:B------:R-:W-:Y:S01]  /*0570*/  UMOV UR13, 0x80 ;  /* 0x00000080000d7882 */ /* 0x000fe20000000000 */
[----:B------:R-:W-:Y:S01]  /*0580*/  IMAD.IADD R2, R3, 0x1, -R2 ;  /* 0x0000000103027824 */ /* 0x000fe200078e0a02 */
[----:B------:R-:W-:Y:S01]  /*0590*/  LOP3.LUT R9, R9, 0x3ffffffc, RZ, 0xc0, !PT ;  /* 0x3ffffffc09097812 */ /* 0x000fe200078ec0ff */
[----:B------:R-:W-:Y:S01]  /*05a0*/  NOP ;  /* 0x0000000000007918 */ /* 0x000fe20000000000 */
[----:B------:R-:W-:Y:S01]  /*05b0*/  NOP ;  /* 0x0000000000007918 */ /* 0x000fe20000000000 */
[----:B------:R-:W-:Y:S02]  /*05c0*/  ISETP.NE.AND P2, PT, RZ, UR16, PT ;  /* 0x00000010ff007c0c */ /* 0x000fe4000bf45270 */
[----:B------:R-:W-:Y:S01]  /*05d0*/  SHF.R.S32.HI R13, RZ, 0x1f, R2 ;  /* 0x0000001fff0d7819 */ /* 0x000fe20000011402 */
[----:B------:R-:W-:-:S02]  /*05e0*/  IMAD.IADD R9, R6, 0x1, -R9 ;  /* 0x0000000106097824 */ /* 0x000fc400078e0a09 */
[----:B------:R-:W3:Y:S01]  /*05f0*/  SHFL.IDX PT, R6, R5, RZ, 0x1f ;  /* 0x00001fff05067589 */ /* 0x000ee200000e0000 */
[----:B------:R-:W-:Y:S02]  /*0600*/  LEA.HI R4, R13, R2, RZ, 0x3 ;  /* 0x000000020d047211 */ /* 0x000fe400078f18ff */
[----:B0-----:R-:W-:Y:S02]  /*0610*/  ISETP.NE.OR P0, PT, R7, RZ, !P0 ;  /* 0x000000ff0700720c */ /* 0x001fe40004705670 */
[--C-:B------:R-:W-:Y:S02]  /*0620*/  SHF.R.S32.HI R7, RZ, 0x3, R4.reuse ;  /* 0x00000003ff077819 */ /* 0x100fe40000011404 */
[----:B------:R-:W-:Y:S02]  /*0630*/  SHF.R.S32.HI R8, RZ, 0x1f, R4 ;  /* 0x0000001fff087819 */ /* 0x000fe40000011404 */
[----:B------:R-:W0:Y:S01]  /*0640*/  S2R R4, SR_CTAID.Y ;  /* 0x0000000000047919 */ /* 0x000e220000002600 */
[----:B-----5:R-:W-:-:S02]  /*0650*/  I2FP.F32.U32 R0, UR20 ;  /* 0x0000001400007c45 */ /* 0x020fc40008201000 */
[----:B------:R-:W-:Y:S02]  /*0660*/  LEA.HI R8, R8, R7, RZ, 0x2 ;  /* 0x0000000708087211 */ /* 0x000fe400078f10ff */
[----:B-1----:R-:W-:Y:S01]  /*0670*/  ISETP.NE.OR P1, PT, R10, RZ, !P1 ;  /* 0x000000ff0a00720c */ /* 0x002fe20004f25670 */
[----:B------:R-:W-:Y:S01]  /*0680*/  FMUL R11, R0, UR6 ;  /* 0x00000006000b7c20 */ /* 0x000fe20008400000 */
[----:B------:R-:W-:Y:S01]  /*0690*/  LOP3.LUT R8, R8, 0xfffffffc, RZ, 0xc0, !PT ;  /* 0xfffffffc08087812 */ /* 0x000fe200078ec0ff */
[----:B------:R-:W-:Y:S01]  /*06a0*/  VOTEU.ALL UP0, P0 ;  /* 0x00000000003f7886 */ /* 0x000fe20000000000 */
[----:B------:R-:W-:-:S03]  /*06b0*/  ULDC UR6, c[0x0][0x154] ;  /* 0x0000550000067ab9 */ /* 0x000fc60000000800 */
[----:B------:R-:W1:Y:S01]  /*06c0*/  F2I.U32.TRUNC.NTZ R11, R11 ;  /* 0x0000000b000b7305 */ /* 0x000e62000020f000 */
[----:B------:R-:W-:Y:S01]  /*06d0*/  IMAD.IADD R8, R7, 0x1, -R8 ;  /* 0x0000000107087824 */ /* 0x000fe200078e0a08 */
[----:B------:R-:W5:Y:S01]  /*06e0*/  @!UP0 S2UR UR9, SR_CgaCtaId ;  /* 0x00000000000989c3 */ /* 0x000f620000008800 */
[----:B------:R-:W-:Y:S01]  /*06f0*/  @!UP0 UMOV UR8, 0x400 ;  /* 0x0000040000088882 */ /* 0x000fe20000000000 */
[----:B---3--:R-:W-:Y:S01]  /*0700*/  R2UR UR14, R6 ;  /* 0x00000000060e72ca */ /* 0x008fe200000e0000 */
[----:B------:R-:W-:Y:S01]  /*0710*/  IMAD R8, R9, 0x4, R8 ;  /* 0x0000000409087824 */ /* 0x000fe200078e0208 */
[----:B------:R-:W-:Y:S01]  /*0720*/  VOTEU.ALL UP1, P1 ;  /* 0x00000000003f7886 */ /* 0x000fe20000820000 */
[----:B------:R-:W-:Y:S01]  /*0730*/  VOTEU.ALL UP2, P1 ;  /* 0x00000000003f7886 */ /* 0x000fe20000840000 */
[----:B------:R-:W-:Y:S01]  /*0740*/  VOTEU.ALL UP3, P1 ;  /* 0x00000000003f7886 */ /* 0x000fe20000860000 */
[C---:B------:R-:W-:Y:S01]  /*0750*/  IMAD.SHL.U32 R7, R8.reuse, 0x4, RZ ;  /* 0x0000000408077824 */ /* 0x040fe200078e00ff */
[----:B------:R-:W-:Y:S01]  /*0760*/  LEA.HI R0, R8, R8, RZ, 0x1 ;  /* 0x0000000808007211 */ /* 0x000fe200078f08ff */
[----:B------:R-:W3:Y:S01]  /*0770*/  @!UP1 S2UR UR12, SR_CgaCtaId ;  /* 0x00000000000c99c3 */ /* 0x000ee20000008800 */
[----:B------:R-:W-:Y:S01]  /*0780*/  @!UP1 UMOV UR11, 0x400 ;  /* 0x00000400000b9882 */ /* 0x000fe20000000000 */
[----:B------:R-:W-:Y:S01]  /*0790*/  VOTEU.ALL UP4, P1 ;  /* 0x00000000003f7886 */ /* 0x000fe20000880000 */
[----:B------:R-:W-:Y:S01]  /*07a0*/  LOP3.LUT R9, R0, 0xfffffffe, RZ, 0xc0, !PT ;  /* 0xfffffffe00097812 */ /* 0x000fe200078ec0ff */
[----:B-1----:R-:W-:Y:S01]  /*07b0*/  IMAD.MOV R15, RZ, RZ, -R11 ;  /* 0x000000ffff0f7224 */ /* 0x002fe200078e0a0b */
[----:B------:R-:W-:Y:S01]  /*07c0*/  LOP3.LUT R16, R8, 0xc, R7, 0x78, !PT ;  /* 0x0000000c08107812 */ /* 0x000fe200078e7807 */
[----:B------:R-:W-:-:S02]  /*07d0*/  VOTEU.ALL UP5, P1 ;  /* 0x00000000003f7886 */ /* 0x000fc400008a0000 */
[----:B--2---:R-:W-:Y:S01]  /*07e0*/  IMAD R14, R12, R15, UR20 ;  /* 0x000000140c0e7e24 */ /* 0x004fe2000f8e020f */
[----:B0-----:R-:W-:Y:S01]  /*07f0*/  I2FP.F32.U32 R0, R4 ;  /* 0x0000000400007245 */ /* 0x001fe20000201000 */
[----:B------:R-:W0:Y:S01]  /*0800*/  LDC R15, c[0x0][0x148] ;  /* 0x00005200ff0f7b82 */ /* 0x000e220000000800 */
[----:B------:R-:W-:Y:S01]  /*0810*/  IMAD.IADD R9, R8, 0x1, -R9 ;  /* 0x0000000108097824 */ /* 0x000fe200078e0a09 */
[----:B------:R1:W-:Y:S02]  /*0820*/  STL [R1+0x3c], R16 ;  /* 0x00003c1001007387 */ /* 0x0003e40000100800 */
[----:B------:R-:W-:Y:S01]  /*0830*/  FMUL R0, R0, UR6 ;  /* 0x0000000600007c20 */ /* 0x000fe20008400000 */
[----:B------:R-:W-:Y:S01]  /*0840*/  UMOV UR6, 0x20 ;  /* 0x0000002000067882 */ /* 0x000fe20000000000 */
[----:B------:R-:W-:Y:S01]  /*0850*/  ISETP.NE.AND P3, PT, R9, R14, PT ;  /* 0x0000000e0900720c */ /* 0x000fe20003f65270 */
[----:B-----5:R-:W-:Y:S01]  /*0860*/  @!UP0 ULEA UR10, UR9, UR8, 0x18 ;  /* 0x00000008090a8291 */ /* 0x020fe2000f8ec03f */
[----:B------:R-:W2:Y:S01]  /*0870*/  LDC R8, c[0x0][0x140] ;  /* 0x00005000ff087b82 */ /* 0x000ea20000000800 */
[----:B------:R-:W-:-:S04]  /*0880*/  @!UP0 UIADD3 UR6, -UR6, 0x100000, URZ ;  /* 0x0010000006068890 */ /* 0x000fc8000fffe13f */
[----:B------:R-:W-:Y:S02]  /*0890*/  @!UP0 USHF.L.U32 UR7, UR6, 0xb, URZ ;  /* 0x0000000b06078899 */ /* 0x000fe4000800063f */
[----:B------:R-:W-:Y:S01]  /*08a0*/  @!UP0 USHF.L.U32 UR6, UR6, 0x1, URZ ;  /* 0x0000000106068899 */ /* 0x000fe2000800063f */
[----:B------:R-:W5:Y:S01]  /*08b0*/  F2I.U32.TRUNC.NTZ R0, R0 ;  /* 0x0000000000007305 */ /* 0x000f62000020f000 */
[----:B------:R-:W-:-:S04]  /*08c0*/  @!UP1 UIADD3 UR8, -UR13, 0x100000, URZ ;  /* 0x001000000d089890 */ /* 0x000fc8000fffe13f */
[----:B------:R-:W-:Y:S02]  /*08d0*/  @!UP1 USHF.L.U32 UR9, UR8, 0xb, URZ ;  /* 0x0000000b08099899 */ /* 0x000fe4000800063f */
[----:B------:R-:W-:Y:S01]  /*08e0*/  @!UP1 USHF.L.U32 UR8, UR8, 0x1, URZ ;  /* 0x0000000108089899 */ /* 0x000fe2000800063f */
[----:B------:R-:W-:Y:S01]  /*08f0*/  VOTEU.ALL UP0, P0 ;  /* 0x00000000003f7886 */ /* 0x000fe20000000000 */
[----:B---3--:R-:W-:Y:S01]  /*0900*/  @!UP1 ULEA UR11, UR12, UR11, 0x18 ;  /* 0x0000000b0c0b9291 */ /* 0x008fe2000f8ec03f */
[----:B------:R-:W-:Y:S01]  /*0910*/  VOTEU.ALL UP1, P0 ;  /* 0x00000000003f7886 */ /* 0x000fe20000020000 */
[----:B------:R-:W-:-:S04]  /*0920*/  LOP3.LUT P0, RZ, R2, 0x7, RZ, 0xc0, !PT ;  /* 0x0000000702ff7812 */ /* 0x000fc8000780c0ff */
[C---:B------:R-:W-:Y:S01]  /*0930*/  ISETP.LT.U32.AND P0, PT, R16.reuse, 0x2, !P0 ;  /* 0x000000021000780c */ /* 0x040fe20004701070 */
[----:B------:R-:W3:Y:S02]  /*0940*/  FENCE.VIEW.ASYNC.S ;  /* 0x00000000000073c6 */ /* 0x000ee40000000000 */
[----:B---3--:R1:W3:Y:S01]  /*0950*/  @!UP0 SYNCS.EXCH.64 URZ, [UR10+0xe0], UR6 ;  /* 0x0000e0060a3f85b2 */ /* 0x0082e20008000100 */
[----:B-----5:R-:W-:Y:S01]  /*0960*/  IMAD.MOV R18, RZ, RZ, -R0 ;  /* 0x000000ffff127224 */ /* 0x020fe200078e0a00 */
[----:B------:R-:W-:-:S03]  /*0970*/  @P3 LEA.HI R0, R16, R16, RZ, 0x1 ;  /* 0x0000001010003211 */ /* 0x000fc600078f08ff */
[----:B0-----:R-:W-:Y:S01]  /*0980*/  IMAD R7, R15, R18, R4 ;  /* 0x000000120f077224 */ /* 0x001fe200078e0204 */
[----:B------:R-:W-:Y:S02]  /*0990*/  @P3 SHF.R.S32.HI R0, RZ, 0x1, R0 ;  /* 0x00000001ff003819 */ /* 0x000fe40000011400 */
[----:B--2---:R-:W-:Y:S02]  /*09a0*/  ISETP.EQ.U32.AND P1, PT, R8, 0x1, PT ;  /* 0x000000010800780c */ /* 0x004fe40003f22070 */
[----:B------:R-:W-:Y:S01]  /*09b0*/  @P3 ISETP.NE.AND P4, PT, R0, R7, PT ;  /* 0x000000070000320c */ /* 0x000fe20003f85270 */
[----:B------:R-:W-:Y:S01]  /*09c0*/  IMAD.MOV.U32 R0, RZ, RZ, 0x1 ;  /* 0x00000001ff007424 */ /* 0x000fe200078e00ff */
[----:B------:R-:W-:Y:S02]  /*09d0*/  SEL R7, RZ, 0x1, !P0 ;  /* 0x00000001ff077807 */ /* 0x000fe40004000000 */
[----:B------:R-:W-:Y:S01]  /*09e0*/  @P3 SEL R0, RZ, 0x1, P4 ;  /* 0x00000001ff003807 */ /* 0x000fe20002000000 */
[----:B------:R1:W0:Y:S01]  /*09f0*/  @!UP1 SYNCS.EXCH.64 URZ, [UR10+0xe8], UR6 ;  /* 0x0000e8060a3f95b2 */ /* 0x0002220008000100 */
[----:B------:R-:W-:-:S02]  /*0a00*/  NOP ;  /* 0x0000000000007918 */ /* 0x000fc40000000000 */
[----:B------:R-:W-:-:S05]  /*0a10*/  LOP3.LUT R0, R0, R7, RZ, 0xc0, !PT ;  /* 0x0000000700007212 */ /* 0x000fca00078ec0ff */
[----:B------:R1:W-:Y:S01]  /*0a20*/  STL [R1+0x34], R0 ;  /* 0x0000340001007387 */ /* 0x0003e20000100800 */
[----:B------:R1:W2:Y:S01]  /*0a30*/  @!UP2 SYNCS.EXCH.64 URZ, [UR11+0xc0], UR8 ;  /* 0x0000c0080b3fa5b2 */ /* 0x0002a20008000100 */
[----:B------:R1:W0:Y:S01]  /*0a40*/  @!UP3 SYNCS.EXCH.64 URZ, [UR11+0xc8], UR8 ;  /* 0x0000c8080b3fb5b2 */ /* 0x0002220008000100 */
[----:B------:R1:W0:Y:S01]  /*0a50*/  @!UP4 SYNCS.EXCH.64 URZ, [UR11+0xd0], UR8 ;  /* 0x0000d0080b3fc5b2 */ /* 0x0002220008000100 */
[----:B------:R1:W0:Y:S01]  /*0a60*/  @!UP5 SYNCS.EXCH.64 URZ, [UR11+0xd8], UR8 ;  /* 0x0000d8080b3fd5b2 */ /* 0x0002220008000100 */
[----:B------:R-:W-:Y:S01]  /*0a70*/  NOP ;  /* 0x0000000000007918 */ /* 0x000fe20000000000 */
[----:B---3--:R-:W-:Y:S05]  /*0a80*/  @!P1 BRA `(.L_x_4) ;  /* 0x0000000000089947 */ /* 0x008fea0003800000 */
[----:B0-2-4-:R-:W-:Y:S01]  /*0a90*/  UCGABAR_ARV ;  /* 0x00000000000079c7 */ /* 0x015fe20008000000 */
[----:B------:R-:W-:Y:S05]  /*0aa0*/  BRA `(.L_x_5) ;  /* 0x0000000000047947 */ /* 0x000fea0003800000 */
.L_x_4:
[----:B0-2-4-:R-:W-:Y:S01]  /*0ab0*/  NOP ;  /* 0x0000000000007918 */ /* 0x015fe20000000000 */
.L_x_5:
[----:B-1----:R-:W-:Y:S01]  /*0ac0*/  ULDC.64 UR6, c[0x0][0x598] ;  /* 0x0001660000067ab9 */ /* 0x002fe20000000a00 */
[----:B------:R-:W-:Y:S01]  /*0ad0*/  ULDC.64 UR32, c[0x0][0x208] ;  /* 0x0000820000207ab9 */ /* 0x000fe20000000a00 */
[----:B------:R-:W-:-:S04]  /*0ae0*/  ISETP.NE.U32.AND P0, PT, RZ, UR6, PT ;  /* 0x00000006ff007c0c */ /* 0x000fc8000bf05070 */
[----:B------:R-:W-:-:S13]  /*0af0*/  ISETP.NE.AND.EX P0, PT, RZ, UR7, PT, P0 ;  /* 0x00000007ff007c0c */ /* 0x000fda000bf05300 */
[----:B------:R-:W-:Y:S05]  /*0b00*/  @!P0 BRA `(.L_x_6) ;  /* 0x0000000000208947 */ /* 0x000fea0003800000 */
[----:B------:R-:W0:Y:S02]  /*0b10*/  LDC.64 R6, c[0x0][0x598] ;  /* 0x00016600ff067b82 */ /* 0x000e240000000a00 */
[----:B0-----:R-:W2:Y:S02]  /*0b20*/  LDG.E.64 R6, desc[UR32][R6.64] ;  /* 0x0000002006067981 */ /* 0x001ea4000c1e1b00 */
[----:B--2---:R-:W-:-:S04]  /*0b30*/  ISETP.NE.U32.AND P0, PT, R6, RZ, PT ;  /* 0x000000ff0600720c */ /* 0x004fc80003f05070 */
[----:B------:R-:W-:-:S13]  /*0b40*/  ISETP.NE.AND.EX P0, PT, R7, RZ, PT, P0 ;  /* 0x000000ff0700720c */ /* 0x000fda0003f05300 */
[----:B------:R-:W-:Y:S05]  /*0b50*/  @!P0 BRA `(.L_x_6) ;  /* 0x00000000000c8947 */ /* 0x000fea0003800000 */
[----:B------:R-:W2:Y:S02]  /*0b60*/  LD.E R6, desc[UR32][R6.64] ;  /* 0x0000002006067980 */ /* 0x000ea4000c101900 */
[----:B--2---:R-:W-:Y:S01]  /*0b70*/  R2UR UR24, R6 ;  /* 0x00000000061872ca */ /* 0x004fe200000e0000 */
[----:B------:R-:W-:-:S14]  /*0b80*/  BRA `(.L_x_7) ;  /* 0x0000000000247947 */ /* 0x000fdc0003800000 */
.L_x_6:
[----:B------:R-:W-:Y:S02]  /*0b90*/  ULDC.64 UR6, c[0x0][0x588] ;  /* 0x0001620000067ab9 */ /* 0x000fe40000000a00 */
[----:B------:R-:W-:-:S04]  /*0ba0*/  ISETP.NE.U32.AND P0, PT, RZ, UR6, PT ;  /* 0x00000006ff007c0c */ /* 0x000fc8000bf05070 */
[----:B------:R-:W-:-:S13]  /*0bb0*/  ISETP.NE.AND.EX P0, PT, RZ, UR7, PT, P0 ;  /* 0x00000007ff007c0c */ /* 0x000fda000bf05300 */
[----:B------:R-:W-:Y:S05]  /*0bc0*/  @!P0 BRA `(.L_x_8) ;  /* 0x0000000000108947 */ /* 0x000fea0003800000 */
[----:B------:R-:W0:Y:S02]  /*0bd0*/  LDC.64 R6, c[0x0][0x588] ;  /* 0x00016200ff067b82 */ /* 0x000e240000000a00 */
[----:B0-----:R-:W2:Y:S02]  /*0be0*/  LDG.E R6, desc[UR32][R6.64] ;  /* 0x0000002006067981 */ /* 0x001ea4000c1e1900 */
[----:B--2---:R-:W-:Y:S01]  /*0bf0*/  R2UR UR24, R6 ;  /* 0x00000000061872ca */ /* 0x004fe200000e0000 */
[----:B------:R-:W-:-:S14]  /*0c00*/  BRA `(.L_x_7) ;  /* 0x0000000000047947 */ /* 0x000fdc0003800000 */
.L_x_8:
[----:B------:R-:W-:-:S05]  /*0c10*/  ULDC UR24, c[0x0][0x580] ;  /* 0x0001600000187ab9 */ /* 0x000fca0000000800 */
.L_x_7:
[----:B------:R-:W-:Y:S02]  /*0c20*/  ULDC.64 UR6, c[0x0][0x5a0] ;  /* 0x0001680000067ab9 */ /* 0x000fe40000000a00 */
        /* <DEDUP_REMOVED lines=11> */
.L_x_9:
        /* <DEDUP_REMOVED lines=8> */
.L_x_11:
[----:B------:R-:W-:-:S05]  /*0d60*/  ULDC UR19, c[0x0][0x584] ;  /* 0x0001610000137ab9 */ /* 0x000fca0000000800 */
.L_x_10:
[----:B------:R-:W0:Y:S01]  /*0d70*/  LDC R0, c[0x0][0x65c] ;  /* 0x00019700ff007b82 */ /* 0x000e220000000800 */
[----:B------:R-:W-:Y:S01]  /*0d80*/  IMAD.U32 R6, RZ, RZ, UR20 ;  /* 0x00000014ff067e24 */ /* 0x000fe2000f8e00ff */
[----:B------:R-:W-:Y:S01]  /*0d90*/  UISETP.NE.AND UP0, UPT, UR16, 0x2, UPT ;  /* 0x000000021000788c */ /* 0x000fe2000bf05270 */
[----:B------:R-:W-:Y:S01]  /*0da0*/  IMAD.MOV.U32 R7, RZ, RZ, RZ ;  /* 0x000000ffff077224 */ /* 0x000fe200078e00ff */
[----:B------:R-:W-:Y:S01]  /*0db0*/  ULDC UR8, c[0x0][0x28c] ;  /* 0x0000a30000087ab9 */ /* 0x000fe20000000800 */
[----:B------:R-:W-:Y:S01]  /*0dc0*/  UMOV UR18, URZ ;  /* 0x0000003f00127c82 */ /* 0x000fe20008000000 */
[----:B------:R-:W-:Y:S02]  /*0dd0*/  UIADD3 UR8, UR8, 0x3f, URZ ;  /* 0x0000003f08087890 */ /* 0x000fe4000fffe03f */
[----:B------:R-:W-:Y:S01]  /*0de0*/  PLOP3.LUT P0, PT, PT, PT, UP0, 0x80, 0x0 ;  /* 0x000000000000781c */ /* 0x000fe20003f0f008 */
[----:B------:R-:W-:Y:S01]  /*0df0*/  UMOV UR17, URZ ;  /* 0x0000003f00117c82 */ /* 0x000fe20008000000 */
[----:B------:R-:W-:Y:S01]  /*0e00*/  USHF.R.S32.HI UR9, URZ, 0x1f, UR8 ;  /* 0x0000001f3f097899 */ /* 0x000fe20008011408 */
[----:B------:R-:W-:-:S03]  /*0e10*/  ULDC.64 UR10, c[0x0][0x650] ;  /* 0x00019400000a7ab9 */ /* 0x000fc60000000a00 */
[----:B------:R-:W-:Y:S01]  /*0e20*/  ULEA.HI UR9, UR9, UR8, URZ, 0x6 ;  /* 0x0000000809097291 */ /* 0x000fe2000f8f303f */
[----:B0-----:R-:W-:-:S13]  /*0e30*/  ISETP.NE.AND P3, PT, R0, 0x1, PT ;  /* 0x000000010000780c */ /* 0x001fda0003f65270 */
[----:B------:R-:W0:Y:S01]  /*0e40*/  @P3 LDC R9, c[0x0][0x10] ;  /* 0x00000400ff093b82 */ /* 0x000e220000000800 */
[----:B------:R-:W-:-:S07]  /*0e50*/  @P3 IMAD.MOV.U32 R5, RZ, RZ, RZ ;  /* 0x000000ffff053224 */ /* 0x000fce00078e00ff */
[----:B------:R-:W1:Y:S01]  /*0e60*/  @!P3 LDC R11, c[0x0][0xc] ;  /* 0x00000300ff0bbb82 */ /* 0x000e620000000800 */
[----:B------:R-:W-:Y:S01]  /*0e70*/  ULDC UR6, c[0x0][0xc] ;  /* 0x0000030000067ab9 */ /* 0x000fe20000000800 */
[----:B------:R-:W-:Y:S01]  /*0e80*/  ULDC UR7, c[0x0][0x10] ;  /* 0x0000040000077ab9 */ /* 0x000fe20000000800 */
[----:B------:R-:W-:Y:S01]  /*0e90*/  ULDC UR8, c[0x0][0x14] ;  /* 0x0000050000087ab9 */ /* 0x000fe20000000800 */
[----:B------:R-:W-:-:S04]  /*0ea0*/  UIMAD.WIDE.U32 UR6, UR6, UR7, URZ ;  /* 0x00000007060672a5 */ /* 0x000fc8000f8e003f */
[----:B------:R-:W-:Y:S02]  /*0eb0*/  UIMAD.WIDE.U32 UR26, UR6, UR8, URZ ;  /* 0x00000008061a72a5 */ /* 0x000fe4000f8e003f */
[----:B------:R-:W-:Y:S02]  /*0ec0*/  UIMAD UR7, UR7, UR8, URZ ;  /* 0x00000008070772a4 */ /* 0x000fe4000f8e023f */
[----:B------:R-:W-:Y:S02]  /*0ed0*/  USHF.R.S32.HI UR6, URZ, 0x6, UR9 ;  /* 0x000000063f067899 */ /* 0x000fe40008011409 */
[----:B------:R-:W-:Y:S01]  /*0ee0*/  UIADD3 UR7, UR27, UR7, URZ ;  /* 0x000000071b077290 */ /* 0x000fe2000fffe03f */
[----:B0-----:R-:W-:-:S04]  /*0ef0*/  @P3 IMAD.WIDE.U32 R8, R9, UR20, R4 ;  /* 0x0000001409083c25 */ /* 0x001fc8000f8e0004 */
[----:B------:R-:W-:Y:S02]  /*0f00*/  @P3 IMAD.MOV.U32 R12, RZ, RZ, R8 ;  /* 0x000000ffff0c3224 */ /* 0x000fe400078e0008 */
[----:B-1----:R-:W-:-:S04]  /*0f10*/  @!P3 IMAD.WIDE.U32 R6, R4, R11, R6 ;  /* 0x0000000b0406b225 */ /* 0x002fc800078e0006 */
[----:B------:R-:W-:Y:S02]  /*0f20*/  @P3 IMAD.MOV.U32 R11, RZ, RZ, RZ ;  /* 0x000000ffff0b3224 */ /* 0x000fe400078e00ff */
[----:B------:R-:W-:Y:S02]  /*0f30*/  @!P3 IMAD.MOV.U32 R12, RZ, RZ, R6 ;  /* 0x000000ffff0cb224 */ /* 0x000fe400078e0006 */
[----:B------:R-:W-:Y:S02]  /*0f40*/  @P3 IMAD.IADD R10, R9, 0x1, R11 ;  /* 0x00000001090a3824 */ /* 0x000fe400078e020b */
[----:B------:R-:W-:Y:S01]  /*0f50*/  @!P3 IMAD.MOV.U32 R10, RZ, RZ, R7 ;  /* 0x000000ffff0ab224 */ /* 0x000fe200078e0007 */
[----:B------:R0:W-:Y:S03]  /*0f60*/  STL [R1+0x44], R12 ;  /* 0x0000440c01007387 */ /* 0x0001e60000100800 */
[----:B------:R-:W-:Y:S01]  /*0f70*/  IMAD.MOV.U32 R16, RZ, RZ, R10 ;  /* 0x000000ffff107224 */ /* 0x000fe200078e000a */
[----:B------:R0:W-:Y:S01]  /*0f80*/  STL [R1+0x40], R10 ;  /* 0x0000400a01007387 */ /* 0x0001e20000100800 */
[----:B------:R-:W-:Y:S05]  /*0f90*/  @P0 BRA `(.L_x_12) ;  /* 0x0000000000280947 */ /* 0x000fea0003800000 */
[----:B0-----:R-:W-:Y:S01]  /*0fa0*/  IADD3 R12, P0, R12, UR26, RZ ;  /* 0x0000001a0c0c7c10 */ /* 0x001fe2000ff1e0ff */
[----:B------:R-:W-:Y:S02]  /*0fb0*/  UISETP.GE.U32.AND UP0, UPT, UR6, 0xb, UPT ;  /* 0x0000000b0600788c */ /* 0x000fe4000bf06070 */
[----:B------:R-:W-:Y:S01]  /*0fc0*/  UIMAD.WIDE.U32 UR8, UR6, -0x45d1745d, URZ ;  /* 0xba2e8ba3060878a5 */ /* 0x000fe2000f8e003f */
[----:B------:R-:W-:Y:S01]  /*0fd0*/  IADD3.X R16, R16, UR7, RZ, P0, !PT ;  /* 0x0000000710107c10 */ /* 0x000fe200087fe4ff */
[----:B------:R1:W-:Y:S01]  /*0fe0*/  STL [R1+0x44], R12 ;  /* 0x0000440c01007387 */ /* 0x0003e20000100800 */
[----:B------:R-:W-:Y:S01]  /*0ff0*/  UMOV UR17, URZ ;  /* 0x0000003f00117c82 */ /* 0x000fe20008000000 */
[----:B------:R-:W-:Y:S02]  /*1000*/  USHF.R.U32.HI UR8, URZ, 0x3, UR9 ;  /* 0x000000033f087899 */ /* 0x000fe40008011609 */
[----:B------:R1:W-:Y:S02]  /*1010*/  STL [R1+0x40], R16 ;  /* 0x0000401001007387 */ /* 0x0003e40000100800 */
[----:B------:R-:W-:-:S02]  /*1020*/  UIMAD UR18, UR8, -0xb, UR6 ;  /* 0xfffffff5081278a4 */ /* 0x000fc4000f8e0206 */
[----:B------:R-:W-:-:S12]  /*1030*/  @UP0 ULOP3.LUT UR17, UR8, 0x1, URZ, 0xc0, !UPT ;  /* 0x0000000108110892 */ /* 0x000fd8000f8ec03f */
.L_x_12:
[----:B------:R-:W-:Y:S01]  /*1040*/  IMAD.MOV.U32 R8, RZ, RZ, -0x1 ;  /* 0xffffffffff087424 */ /* 0x000fe200078e00ff */
[----:B------:R-:W-:Y:S01]  /*1050*/  ISETP.GE.U32.AND P0, PT, R12, UR10, PT ;  /* 0x0000000a0c007c0c */ /* 0x000fe2000bf06070 */
[----:B------:R-:W-:Y:S01]  /*1060*/  IMAD.MOV.U32 R6, RZ, RZ, -0x1 ;  /* 0xffffffffff067424 */ /* 0x000fe200078e00ff */
[----:B------:R-:W-:Y:S01]  /*1070*/  PRMT R0, RZ, 0x7610, R0 ;  /* 0x00007610ff007816 */ /* 0x000fe20000000000 */
[----:B------:R-:W-:Y:S01]  /*1080*/  IMAD.MOV.U32 R7, RZ, RZ, -0x1 ;  /* 0xffffffffff077424 */ /* 0x000fe200078e00ff */
[----:B------:R2:W-:Y:S01]  /*1090*/  STL [R1+0x48], R8 ;  /* 0x0000480801007387 */ /* 0x0005e20000100800 */
[----:B------:R-:W-:-:S03]  /*10a0*/  ISETP.GE.U32.AND.EX P0, PT, R16, UR11, PT, P0 ;  /* 0x0000000b10007c0c */ /* 0x000fc6000bf06100 */
[----:B------:R2:W-:Y:S04]  /*10b0*/  STL [R1+0x38], R6 ;  /* 0x0000380601007387 */ /* 0x0005e80000100800 */
[----:B------:R2:W-:Y:S06]  /*10c0*/  STL [R1+0x4c], R7 ;  /* 0x00004c0701007387 */ /* 0x0005ec0000100800 */
[----:B------:R-:W-:Y:S05]  /*10d0*/  @P0 BRA `(.L_x_13) ;  /* 0x0000000400380947 */ /* 0x000fea0003800000 */
[----:B------:R-:W3:Y:S01]  /*10e0*/  LDC.64 R20, c[0x0][0x628] ;  /* 0x00018a00ff147b82 */ /* 0x000ee20000000a00 */
[----:B--2---:R-:W-:Y:S02]  /*10f0*/  IMAD.MOV.U32 R6, RZ, RZ, R12 ;  /* 0x000000ffff067224 */ /* 0x004fe400078e000c */
[----:B------:R-:W-:-:S05]  /*1100*/  IMAD.MOV.U32 R7, RZ, RZ, R16 ;  /* 0x000000ffff077224 */ /* 0x000fca00078e0010 */
[----:B------:R-:W2:Y:S08]  /*1110*/  LDC R0, c[0x0][0x630] ;  /* 0x00018c00ff007b82 */ /* 0x000eb00000000800 */
[----:B------:R-:W4:Y:S01]  /*1120*/  LDC.64 R22, c[0x0][0x620] ;  /* 0x00018800ff167b82 */ /* 0x000f220000000a00 */
[----:B---3--:R-:W-:-:S04]  /*1130*/  ISETP.NE.U32.AND P0, PT, R20, RZ, PT ;  /* 0x000000ff1400720c */ /* 0x008fc80003f05070 */
[----:B------:R-:W-:-:S13]  /*1140*/  ISETP.NE.AND.EX P0, PT, R21, RZ, PT, P0 ;  /* 0x000000ff1500720c */ /* 0x000fda0003f05300 */
[----:B--2-4-:R-:W-:Y:S05]  /*1150*/  @!P0 BRA `(.L_x_14) ;  /* 0x0000000000288947 */ /* 0x014fea0003800000 */
[----:B------:R-:W2:Y:S02]  /*1160*/  LDC R11, c[0x0][0x634] ;  /* 0x00018d00ff0b7b82 */ /* 0x000ea40000000800 */
[----:B--2---:R-:W-:-:S05]  /*1170*/  IADD3 R11, P0, R12, R11, RZ ;  /* 0x0000000b0c0b7210 */ /* 0x004fca0007f1e0ff */
[----:B------:R-:W-:-:S04]  /*1180*/  IMAD.X R17, RZ, RZ, R16, P0 ;  /* 0x000000ffff117224 */ /* 0x000fc800000e0610 */
[----:B------:R-:W-:-:S04]  /*1190*/  IMAD.WIDE.U32 R6, R17, R20, RZ ;  /* 0x0000001411067225 */ /* 0x000fc800078e00ff */
[----:B------:R-:W-:-:S04]  /*11a0*/  IMAD.WIDE.U32 R8, P0, R11, R21, R6 ;  /* 0x000000150b087225 */ /* 0x000fc80007800006 */
[----:B------:R-:W-:-:S04]  /*11b0*/  IMAD.WIDE.U32 R6, R11, R20, RZ ;  /* 0x000000140b067225 */ /* 0x000fc800078e00ff */
[----:B------:R-:W-:Y:S01]  /*11c0*/  IMAD.X R11, RZ, RZ, RZ, P0 ;  /* 0x000000ffff0b7224 */ /* 0x000fe200000e06ff */
[----:B------:R-:W-:Y:S01]  /*11d0*/  IADD3 RZ, P0, R7, R8, RZ ;  /* 0x0000000807ff7210 */ /* 0x000fe20007f1e0ff */
[----:B0-----:R-:W-:-:S04]  /*11e0*/  IMAD.MOV.U32 R10, RZ, RZ, R9 ;  /* 0x000000ffff0a7224 */ /* 0x001fc800078e0009 */
[----:B------:R-:W-:-:S08]  /*11f0*/  IMAD.WIDE.U32.X R6, R17, R21, R10, P0 ;  /* 0x0000001511067225 */ /* 0x000fd000000e040a */
.L_x_14:
[----:B------:R-:W2:Y:S01]  /*1200*/  LDC.64 R24, c[0x0][0x640] ;  /* 0x00019000ff187b82 */ /* 0x000ea20000000a00 */
[-CC-:B------:R-:W-:Y:S01]  /*1210*/  SHF.R.U64 R27, R6, R0.reuse, R7.reuse ;  /* 0x00000000061b7219 */ /* 0x180fe20000001207 */
[----:B------:R-:W-:Y:S01]  /*1220*/  IMAD.MOV.U32 R6, RZ, RZ, R12 ;  /* 0x000000ffff067224 */ /* 0x000fe200078e000c */
[----:B------:R-:W-:Y:S02]  /*1230*/  SHF.R.U32.HI R0, RZ, R0, R7 ;  /* 0x00000000ff007219 */ /* 0x000fe40000011607 */
[----:B------:R-:W-:-:S03]  /*1240*/  IADD3 R9, P0, RZ, -R27, RZ ;  /* 0x8000001bff097210 */ /* 0x000fc60007f1e0ff */
[----:B------:R-:W1:Y:S02]  /*1250*/  LDC R8, c[0x0][0x618] ;  /* 0x00018600ff087b82 */ /* 0x000e640000000800 */
[----:B------:R-:W-:-:S04]  /*1260*/  IMAD.X R7, RZ, RZ, ~R0, P0 ;  /* 0x000000ffff077224 */ /* 0x000fc800000e0e00 */
[-C--:B------:R-:W-:Y:S02]  /*1270*/  IMAD R0, R7, R22.reuse, RZ ;  /* 0x0000001607007224 */ /* 0x080fe400078e02ff */
[----:B0-----:R-:W0:Y:S01]  /*1280*/  LDC R10, c[0x0][0x608] ;  /* 0x00018200ff0a7b82 */ /* 0x001e220000000800 */
[----:B------:R-:W-:Y:S02]  /*1290*/  IMAD.MOV.U32 R7, RZ, RZ, R16 ;  /* 0x000000ffff077224 */ /* 0x000fe400078e0010 */
[----:B------:R-:W-:-:S05]  /*12a0*/  IMAD.WIDE.U32 R6, R9, R22, R6 ;  /* 0x0000001609067225 */ /* 0x000fca00078e0006 */
[----:B------:R-:W3:Y:S01]  /*12b0*/  LDC R21, c[0x0][0x658] ;  /* 0x00019600ff157b82 */ /* 0x000ee20000000800 */
[----:B------:R-:W-:Y:S01]  /*12c0*/  IMAD R9, R9, R23, R0 ;  /* 0x0000001709097224 */ /* 0x000fe200078e0200 */
[----:B--2---:R-:W-:Y:S01]  /*12d0*/  ISETP.NE.U32.AND P0, PT, R24, RZ, PT ;  /* 0x000000ff1800720c */ /* 0x004fe20003f05070 */
[----:B------:R-:W-:Y:S02]  /*12e0*/  IMAD.MOV.U32 R0, RZ, RZ, -0x1 ;  /* 0xffffffffff007424 */ /* 0x000fe400078e00ff */
[----:B------:R-:W-:Y:S01]  /*12f0*/  IMAD.IADD R7, R7, 0x1, R9 ;  /* 0x0000000107077824 */ /* 0x000fe200078e0209 */
[----:B------:R-:W-:Y:S01]  /*1300*/  ISETP.NE.AND.EX P0, PT, R25, RZ, PT, P0 ;  /* 0x000000ff1900720c */ /* 0x000fe20003f05300 */
[----:B------:R-:W-:Y:S01]  /*1310*/  IMAD.MOV.U32 R22, RZ, RZ, 0x1 ;  /* 0x00000001ff167424 */ /* 0x000fe200078e00ff */
[----:B------:R-:W2:Y:S02]  /*1320*/  LDC R19, c[0x0][0x600] ;  /* 0x00018000ff137b82 */ /* 0x000ea40000000800 */
[----:B-1----:R-:W-:-:S02]  /*1330*/  SHF.R.U64 R16, R6, R8, R7 ;  /* 0x0000000806107219 */ /* 0x002fc40000001207 */
[----:B------:R-:W-:-:S04]  /*1340*/  SHF.R.U32.HI R7, RZ, R8, R7 ;  /* 0x00000008ff077219 */ /* 0x000fc80000011607 */
[----:B------:R-:W1:Y:S01]  /*1350*/  LDC R20, c[0x0][0x648] ;  /* 0x00019200ff147b82 */ /* 0x000e620000000800 */
[-CC-:B0-----:R-:W-:Y:S02]  /*1360*/  SHF.R.U64 R29, R16, R10.reuse, R7.reuse ;  /* 0x0000000a101d7219 */ /* 0x181fe40000001207 */
[----:B------:R-:W-:-:S05]  /*1370*/  SHF.R.U32.HI R6, RZ, R10, R7 ;  /* 0x0000000aff067219 */ /* 0x000fca0000011607 */
[----:B------:R-:W0:Y:S01]  /*1380*/  LDC R23, c[0x0][0x638] ;  /* 0x00018e00ff177b82 */ /* 0x000e220000000800 */
[-CC-:B---3--:R-:W-:Y:S02]  /*1390*/  SHF.R.U64 R28, R29, R21.reuse, R6.reuse ;  /* 0x000000151d1c7219 */ /* 0x188fe40000001206 */
[-C--:B------:R-:W-:Y:S02]  /*13a0*/  SHF.L.U32 R0, R0, R21.reuse, RZ ;  /* 0x0000001500007219 */ /* 0x080fe400000006ff */
[----:B------:R-:W-:Y:S01]  /*13b0*/  SHF.R.U32.HI R7, RZ, R21, R6 ;  /* 0x00000015ff077219 */ /* 0x000fe20000011606 */
[----:B------:R-:W-:Y:S01]  /*13c0*/  IMAD.MOV.U32 R6, RZ, RZ, R28 ;  /* 0x000000ffff067224 */ /* 0x000fe200078e001c */
[----:B------:R-:W-:Y:S01]  /*13d0*/  LOP3.LUT R12, RZ, R0, RZ, 0x33, !PT ;  /* 0x00000000ff0c7212 */ /* 0x000fe200078e33ff */
[----:B------:R-:W3:Y:S01]  /*13e0*/  LDC R26, c[0x0][0x610] ;  /* 0x00018400ff1a7b82 */ /* 0x000ee20000000800 */
[----:B------:R-:W-:Y:S05]  /*13f0*/  @!P0 BRA `(.L_x_15) ;  /* 0x0000000000288947 */ /* 0x000fea0003800000 */
[----:B------:R-:W4:Y:S02]  /*1400*/  LDC R11, c[0x0][0x64c] ;  /* 0x00019300ff0b7b82 */ /* 0x000f240000000800 */
[----:B----4-:R-:W-:-:S05]  /*1410*/  IADD3 R11, P0, R28, R11, RZ ;  /* 0x0000000b1c0b7210 */ /* 0x010fca0007f1e0ff */
[----:B------:R-:W-:-:S04]  /*1420*/  IMAD.X R17, RZ, RZ, R7, P0 ;  /* 0x000000ffff117224 */ /* 0x000fc800000e0607 */
[----:B------:R-:W-:-:S04]  /*1430*/  IMAD.WIDE.U32 R6, R17, R24, RZ ;  /* 0x0000001811067225 */ /* 0x000fc800078e00ff */
[----:B------:R-:W-:-:S04]  /*1440*/  IMAD.WIDE.U32 R8, P0, R11, R25, R6 ;  /* 0x000000190b087225 */ /* 0x000fc80007800006 */
[----:B------:R-:W-:-:S04]  /*1450*/  IMAD.WIDE.U32 R6, R11, R24, RZ ;  /* 0x000000180b067225 */ /* 0x000fc800078e00ff */
[----:B------:R-:W-:Y:S01]  /*1460*/  IMAD.X R11, RZ, RZ, RZ, P0 ;  /* 0x000000ffff0b7224 */ /* 0x000fe200000e06ff */
[----:B------:R-:W-:Y:S01]  /*1470*/  IADD3 RZ, P0, R7, R8, RZ ;  /* 0x0000000807ff7210 */ /* 0x000fe20007f1e0ff */
[----:B------:R-:W-:-:S04]  /*1480*/  IMAD.MOV.U32 R10, RZ, RZ, R9 ;  /* 0x000000ffff0a7224 */ /* 0x000fc800078e0009 */
[----:B------:R-:W-:-:S08]  /*1490*/  IMAD.WIDE.U32.X R6, R17, R25, R10, P0 ;  /* 0x0000001911067225 */ /* 0x000fd000000e040a */
.L_x_15:
[----:B-1----:R-:W-:Y:S01]  /*14a0*/  SHF.R.U64 R6, R6, R20, R7 ;  /* 0x0000001406067219 */ /* 0x002fe20000001207 */
[----:B--2---:R-:W-:Y:S01]  /*14b0*/  VIADD R7, R19, 0xffffffff ;  /* 0xffffffff13077836 */ /* 0x004fe20000000000 */
[----:B------:R-:W-:Y:S01]  /*14c0*/  SHF.L.U32 R0, R22, R21, RZ ;  /* 0x0000001516007219 */ /* 0x000fe200000006ff */
[----:B------:R-:W-:Y:S01]  /*14d0*/  @P3 IMAD R14, R15, R18, R4 ;  /* 0x000000120f0e3224 */ /* 0x000fe200078e0204 */
[----:B------:R-:W-:Y:S01]  /*14e0*/  LOP3.LUT R5, R29, R12, RZ, 0xc0, !PT ;  /* 0x0000000c1d057212 */ /* 0x000fe200078ec0ff */
[----:B------:R-:W-:Y:S01]  /*14f0*/  IMAD.MOV R8, RZ, RZ, -R6 ;  /* 0x000000ffff087224 */ /* 0x000fe200078e0a06 */
[----:B------:R-:W-:-:S03]  /*1500*/  LOP3.LUT R7, R16, R7, RZ, 0xc0, !PT ;  /* 0x0000000710077212 */ /* 0x000fc600078ec0ff */
[----:B------:R-:W-:Y:S02]  /*1510*/  IMAD R5, R0, R6, R5 ;  /* 0x0000000600057224 */ /* 0x000fe400078e0205 */
[----:B0-----:R-:W-:Y:S02]  /*1520*/  IMAD R0, R8, R23, R28 ;  /* 0x0000001708007224 */ /* 0x001fe400078e021c */
[----:B---3--:R-:W-:Y:S02]  /*1530*/  IMAD R4, R5, R26, R14 ;  /* 0x0000001a05047224 */ /* 0x008fe400078e020e */
[----:B------:R-:W-:Y:S02]  /*1540*/  IMAD.MOV.U32 R6, RZ, RZ, 0x1 ;  /* 0x00000001ff067424 */ /* 0x000fe400078e00ff */
[----:B------:R-:W-:-:S03]  /*1550*/  IMAD R5, R0, R19, R7 ;  /* 0x0000001300057224 */ /* 0x000fc600078e0207 */
[----:B------:R-:W-:Y:S02]  /*1560*/  PRMT R0, R6, 0x7610, R0 ;  /* 0x0000761006007816 */ /* 0x000fe40000000000 */
[----:B------:R-:W-:Y:S02]  /*1570*/  SEL R6, R5, R4, !P3 ;  /* 0x0000000405067207 */ /* 0x000fe40005800000 */
[----:B------:R-:W-:-:S03]  /*1580*/  SEL R4, R4, R5, !P3 ;  /* 0x0000000504047207 */ /* 0x000fc60005800000 */
[----:B------:R3:W-:Y:S04]  /*1590*/  STL [R1+0x4c], R6 ;  /* 0x00004c0601007387 */ /* 0x0007e80000100800 */
[----:B------:R3:W-:Y:S04]  /*15a0*/  STL [R1+0x38], R27 ;  /* 0x0000381b01007387 */ /* 0x0007e80000100800 */
[----:B------:R3:W-:Y:S02]  /*15b0*/  STL [R1+0x48], R4 ;  /* 0x0000480401007387 */ /* 0x0007e40000100800 */
.L_x_13:
[----:B------:R-:W-:Y:S05]  /*15c0*/  @!P1 BRA `(.L_x_16) ;  /* 0x00000000000c9947 */ /* 0x000fea0003800000 */
[----:B------:R-:W-:Y:S01]  /*15d0*/  UCGABAR_WAIT ;  /* 0x0000000000007dc7 */ /* 0x000fe20008000000 */
[----:B------:R-:W-:Y:S01]  /*15e0*/  CCTL.IVALL ;  /* 0x00000000ff00798f */ /* 0x000fe20002000000 */
[----:B------:R-:W-:Y:S05]  /*15f0*/  BRA `(.L_x_17) ;  /* 0x0000000000047947 */ /* 0x000fea0003800000 */
.L_x_16:
[----:B------:R-:W-:Y:S06]  /*1600*/  BAR.SYNC.DEFER_BLOCKING 0x0 ;  /* 0x0000000000007b1d */ /* 0x000fec0000010000 */
.L_x_17:
[----:B------:R-:W-:Y:S05]  /*1610*/  @!P2 BRA `(.L_x_18) ;  /* 0x000000dc0020a947 */ /* 0x000fea0003800000 */
[----:B------:R-:W-:-:S06]  /*1620*/  UISETP.GT.U32.AND UP0, UPT, UR15, 0x1, UPT ;  /* 0x000000010f00788c */ /* 0x000fcc000bf04070 */
[----:B------:R-:W-:-:S13]  /*1630*/  PLOP3.LUT P0, PT, PT, PT, UP0, 0x80, 0x0 ;  /* 0x000000000000781c */ /* 0x000fda0003f0f008 */
[----:B------:R-:W-:Y:S05]  /*1640*/  @P0 EXIT ;  /* 0x000000000000094d */ /* 0x000fea0003800000 */
.L_x_19:
[----:B------:R-:W-:-:S08]  /*1650*/  NOP ;  /* 0x0000000000007918 */ /* 0x000fd00000000000 */
[----:B------:R-:W4:Y:S02]  /*1660*/  USETMAXREG.TRY_ALLOC.CTAPOOL UP0, 0xe8 ;  /* 0x000000e8000079c8 */ /* 0x000f240008000600 */
[----:B----4-:R-:W-:-:S13]  /*1670*/  PLOP3.LUT P0, PT, PT, PT, UP0, 0x80, 0x0 ;  /* 0x000000000000781c */ /* 0x010fda0003f0f008 */
[----:B------:R-:W-:Y:S05]  /*1680*/  @!P0 BRA `(.L_x_19) ;  /* 0xfffffffc00f08947 */ /* 0x000fea000383ffff */
[----:B------:R-:W-:-:S13]  /*1690*/  LOP3.LUT P0, RZ, R0, 0xff, RZ, 0xc0, !PT ;  /* 0x000000ff00ff7812 */ /* 0x000fda000780c0ff */
[----:B------:R-:W-:Y:S05]  /*16a0*/  @!P0 EXIT ;  /* 0x000000000000894d */ /* 0x000fea0003800000 */
[----:B------:R-:W4:Y:S01]  /*16b0*/  S2UR UR4, SR_CgaCtaId ;  /* 0x00000000000479c3 */ /* 0x000f220000008800 */
[CC--:B------:R-:W-:Y:S01]  /*16c0*/  LEA.HI R0, R13.reuse, R2.reuse, RZ, 0x2 ;  /* 0x000000020d007211 */ /* 0x0c0fe200078f10ff */
[----:B------:R-:W-:Y:S01]  /*16d0*/  UIADD3 UR11, UR14, -0x1, URZ ;  /* 0xffffffff0e0b7890 */ /* 0x000fe2000fffe03f */
[----:B------:R-:W-:Y:S01]  /*16e0*/  LEA.HI R13, R13, R2, RZ, 0x5 ;  /* 0x000000020d0d7211 */ /* 0x000fe200078f28ff */
[----:B------:R-:W-:Y:S01]  /*16f0*/  UMOV UR10, 0x400 ;  /* 0x00000400000a7882 */ /* 0x000fe20000000000 */
[--C-:B---3--:R-:W-:Y:S01]  /*1700*/  SHF.R.S32.HI R4, RZ, 0x2, R0.reuse ;  /* 0x00000002ff047819 */ /* 0x108fe20000011400 */
[----:B------:R-:W-:Y:S01]  /*1710*/  UISETP.LT.AND UP0, UPT, UR6, 0x1, UPT ;  /* 0x000000010600788c */ /* 0x000fe2000bf01270 */
[----:B------:R-:W-:Y:S01]  /*1720*/  SHF.R.S32.HI R3, RZ, 0x1f, R0 ;  /* 0x0000001fff037819 */ /* 0x000fe20000011400 */
[----:B------:R-:W-:Y:S01]  /*1730*/  ULOP3.LUT UR8, UR5, 0x1, URZ, 0xfc, !UPT ;  /* 0x0000000105087892 */ /* 0x000fe2000f8efc3f */
[----:B------:R-:W-:Y:S01]  /*1740*/  SHF.R.S32.HI R13, RZ, 0x5, R13 ;  /* 0x00000005ff0d7819 */ /* 0x000fe2000001140d */
[----:B------:R-:W-:Y:S01]  /*1750*/  USEL UR12, UR6, 0x1, UP0 ;  /* 0x00000001060c7887 */ /* 0x000fe20008000000 */
[----:B------:R-:W-:Y:S01]  /*1760*/  LEA.HI R3, R3, R4, RZ, 0x3 ;  /* 0x0000000403037211 */ /* 0x000fe200078f18ff */
[----:B------:R-:W-:-:S02]  /*1770*/  UISETP.NE.AND UP0, UPT, UR11, URZ, UPT ;  /* 0x0000003f0b00728c */ /* 0x000fc4000bf05270 */
[----:B------:R-:W-:Y:S01]  /*1780*/  USHF.L.U32 UR9, UR6, 0x1, URZ ;  /* 0x0000000106097899 */ /* 0x000fe2000800063f */
[----:B------:R-:W-:Y:S01]  /*1790*/  LOP3.LUT R3, R3, 0xfffffff8, RZ, 0xc0, !PT ;  /* 0xfffffff803037812 */ /* 0x000fe200078ec0ff */
[----:B------:R-:W-:Y:S02]  /*17a0*/  UIADD3 UR12, -UR12, UR6, URZ ;  /* 0x000000060c0c7290 */ /* 0x000fe4000fffe13f */
[----:B------:R-:W-:Y:S02]  /*17b0*/  USEL UR13, URZ, 0x1, UP0 ;  /* 0x000000013f0d7887 */ /* 0x000fe40008000000 */
[----:B------:R-:W-:Y:S01]  /*17c0*/  IMAD.IADD R4, R4, 0x1, -R3 ;  /* 0x0000000104047824 */ /* 0x000fe200078e0a03 */
[----:B------:R-:W-:Y:S01]  /*17d0*/  LOP3.LUT R3, R0, 0xfffffffc, RZ, 0xc0, !PT ;  /* 0xfffffffc00037812 */ /* 0x000fe200078ec0ff */
[----:B----4-:R-:W-:-:S03]  /*17e0*/  ULEA UR10, UR4, UR10, 0x18 ;  /* 0x0000000a040a7291 */ /* 0x010fc6000f8ec03f */
[--C-:B------:R-:W-:Y:S01]  /*17f0*/  SHF.R.S32.HI R5, RZ, 0x1f, R4.reuse ;  /* 0x0000001fff057819 */ /* 0x100fe20000011404 */
[----:B------:R-:W-:Y:S01]  /*1800*/  USHF.L.U32 UR4, UR11, 0x3, URZ ;  /* 0x000000030b047899 */ /* 0x000fe2000800063f */
[C-C-:B------:R-:W-:Y:S01]  /*1810*/  IMAD R0, R13.reuse, -0x10, -R4.reuse ;  /* 0xfffffff00d007824 */ /* 0x140fe200078e0a04 */
[----:B------:R-:W-:Y:S01]  /*1820*/  UIADD3 UR11, UR10, 0xc0, URZ ;  /* 0x000000c00a0b7890 */ /* 0x000fe2000fffe03f */
[----:B--2---:R-:W-:Y:S01]  /*1830*/  IMAD.IADD R6, R2, 0x1, -R3 ;  /* 0x0000000102067824 */ /* 0x004fe200078e0a03 */
[----:B------:R-:W-:Y:S01]  /*1840*/  ULOP3.LUT UR4, UR4, 0x8, URZ, 0xc0, !UPT ;  /* 0x0000000804047892 */ /* 0x000fe2000f8ec03f */
[----:B------:R-:W-:Y:S01]  /*1850*/  IMAD.WIDE R2, R13, 0x10, R4 ;  /* 0x000000100d027825 */ /* 0x000fe200078e0204 */
[----:B------:R-:W-:Y:S02]  /*1860*/  ULEA UR14, UR14, UR11, 0x3 ;  /* 0x0000000b0e0e7291 */ /* 0x000fe4000f8e183f */
[----:B------:R-:W-:Y:S01]  /*1870*/  ULOP3.LUT UR15, UR4, 0x8, URZ, 0x3c, !UPT ;  /* 0x00000008040f7892 */ /* 0x000fe2000f8e3c3f */
[----:B------:R2:W-:Y:S01]  /*1880*/  STL [R1+0x50], R6 ;  /* 0x0000500601007387 */ /* 0x0005e20000100800 */
[----:B------:R-:W-:-:S03]  /*1890*/  ULOP3.LUT UR16, UR4, 0x18, URZ, 0x3c, !UPT ;  /* 0x0000001804107892 */ /* 0x000fc6000f8e3c3f */
[----:B------:R-:W-:Y:S02]  /*18a0*/  ULDC UR4, c[0x0][0x284] ;  /* 0x0000a10000047ab9 */ /* 0x000fe40000000800 */
[----:B------:R-:W-:-:S05]  /*18b0*/  VIADD R0, R0, UR4 ;  /* 0x0000000400007c36 */ /* 0x000fca0008000000 */
[----:B------:R2:W-:Y:S04]  /*18c0*/  STL [R1+0x54], R0 ;  /* 0x0000540001007387 */ /* 0x0005e80000100800 */
[----:B------:R2:W-:Y:S02]  /*18d0*/  STL.64 [R1+0x58], R2 ;  /* 0x0000580201007387 */ /* 0x0005e40000100a00 */
.L_x_286:
[----:B--2---:R-:W-:Y:S01]  /*18e0*/  IMAD.U32 R0, RZ, RZ, UR13 ;  /* 0x0000000dff007e24 */ /* 0x004fe2000f8e00ff */
[----:B0-----:R-:W2:Y:S01]  /*18f0*/  LDC R2, c[0x0][0x28c] ;  /* 0x0000a300ff027b82 */ /* 0x001ea20000000800 */
[----:B------:R-:W-:Y:S01]  /*1900*/  UMOV UR4, URZ ;  /* 0x0000003f00047c82 */ /* 0x000fe20008000000 */
[----:B------:R-:W-:Y:S02]  /*1910*/  UMOV UR30, UR18 ;  /* 0x00000012001e7c82 */ /* 0x000fe40008000000 */
[----:B------:R-:W-:-:S04]  /*1920*/  SHF.L.U32 R0, R0, 0x1f, RZ ;  /* 0x0000001f00007819 */ /* 0x000fc800000006ff */
[----:B------:R-:W3:Y:S01]  /*1930*/  SYNCS.PHASECHK.TRANS64.TRYWAIT P0, [UR14+-0x8], R0 ;  /* 0xfffff800ff0075a7 */ /* 0x000ee2000800014e */
[----:B--2---:R-:W-:Y:S01]  /*1940*/  ISETP.GE.AND P1, PT, R2, 0x1, PT ;  /* 0x000000010200780c */ /* 0x004fe20003f26270 */
[----:B---34-:R-:W-:-:S12]  /*1950*/  @!P0 BRA `(.L_x_20) ;  /* 0x000000ec00888947 */ /* 0x018fd80003800000 */
.L_x_315:
[----:B------:R3:W-:Y:S01]  /*1960*/  STL [R1+0x30], RZ ;  /* 0x000030ff01007387 */ /* 0x0007e20000100800 */
[----:B------:R-:W-:Y:S01]  /*1970*/  UMOV UR31, URZ ;  /* 0x0000003f001f7c82 */ /* 0x000fe20008000000 */
[----:B------:R-:W-:Y:S01]  /*1980*/  UMOV UR20, URZ ;  /* 0x0000003f00147c82 */ /* 0x000fe20008000000 */
[----:B--2---:R-:W-:Y:S01]  /*1990*/  IMAD.MOV.U32 R0, RZ, RZ, RZ ;  /* 0x000000ffff007224 */ /* 0x004fe200078e00ff */
[----:B------:R3:W-:Y:S01]  /*19a0*/  STL [R1+0x2c], RZ ;  /* 0x00002cff01007387 */ /* 0x0007e20000100800 */
[----:B------:R-:W-:Y:S02]  /*19b0*/  CS2R R2, SRZ ;  /* 0x0000000000027805 */ /* 0x000fe4000001ff00 */
[----:B------:R-:W-:Y:S02]  /*19c0*/  CS2R R4, SRZ ;  /* 0x0000000000047805 */ /* 0x000fe4000001ff00 */
[----:B------:R-:W-:Y:S01]  /*19d0*/  CS2R R6, SRZ ;  /* 0x0000000000067805 */ /* 0x000fe2000001ff00 */
[----:B------:R3:W-:Y:S01]  /*19e0*/  STL [R1+0x28], RZ ;  /* 0x000028ff01007387 */ /* 0x0007e20000100800 */
[----:B------:R-:W-:-:S02]  /*19f0*/  CS2R R8, SRZ ;  /* 0x0000000000087805 */ /* 0x000fc4000001ff00 */
[----:B0-----:R-:W-:Y:S02]  /*1a00*/  CS2R R10, SRZ ;  /* 0x00000000000a7805 */ /* 0x001fe4000001ff00 */
[----:B-1----:R-:W-:Y:S01]  /*1a10*/  CS2R R12, SRZ ;  /* 0x00000000000c7805 */ /* 0x002fe2000001ff00 */
[----:B------:R3:W-:Y:S01]  /*1a20*/  STL [R1+0x24], RZ ;  /* 0x000024ff01007387 */ /* 0x0007e20000100800 */
[----:B------:R-:W-:Y:S02]  /*1a30*/  CS2R R14, SRZ ;  /* 0x00000000000e7805 */ /* 0x000fe4000001ff00 */
[----:B------:R-:W-:Y:S02]  /*1a40*/  CS2R R16, SRZ ;  /* 0x0000000000107805 */ /* 0x000fe4000001ff00 */
[----:B------:R-:W-:Y:S01]  /*1a50*/  CS2R R18, SRZ ;  /* 0x0000000000127805 */ /* 0x000fe2000001ff00 */
[----:B------:R3:W-:Y:S01]  /*1a60*/  STL [R1+0x20], RZ ;  /* 0x000020ff01007387 */ /* 0x0007e20000100800 */
[----:B------:R-:W-:-:S02]  /*1a70*/  CS2R R20, SRZ ;  /* 0x0000000000147805 */ /* 0x000fc4000001ff00 */
[----:B------:R-:W-:Y:S02]  /*1a80*/  CS2R R22, SRZ ;  /* 0x0000000000167805 */ /* 0x000fe4000001ff00 */
[----:B------:R-:W-:Y:S01]  /*1a90*/  CS2R R144, SRZ ;  /* 0x0000000000907805 */ /* 0x000fe2000001ff00 */
        /* <DEDUP_REMOVED lines=28> */
[----:B------:R3:W-:Y:S01]  /*1c60*/  STL [R1], RZ ;  /* 0x000000ff01007387 */ /* 0x0007e20000100800 */
[----:B------:R-:W-:-:S02]  /*1c70*/  CS2R R188, SRZ ;  /* 0x0000000000bc7805 */ /* 0x000fc4000001ff00 */
[----:B------:R-:W-:Y:S02]  /*1c80*/  CS2R R190, SRZ ;  /* 0x0000000000be7805 */ /* 0x000fe4000001ff00 */
[----:B------:R-:W-:Y:S02]  /*1c90*/  CS2R R192, SRZ ;  /* 0x0000000000c07805 */ /* 0x000fe4000001ff00 */
[----:B------:R-:W-:Y:S02]  /*1ca0*/  CS2R R194, SRZ ;  /* 0x0000000000c27805 */ /* 0x000fe4000001ff00 */
[----:B------:R-:W-:Y:S02]  /*1cb0*/  CS2R R196, SRZ ;  /* 0x0000000000c47805 */ /* 0x000fe4000001ff00 */
[----:B------:R-:W-:Y:S02]  /*1cc0*/  CS2R R198, SRZ ;  /* 0x0000000000c67805 */ /* 0x000fe4000001ff00 */
        /* <DEDUP_REMOVED lines=13> */
[----:B------:R-:W-:Y:S01]  /*1da0*/  CS2R R226, SRZ ;  /* 0x0000000000e27805 */ /* 0x000fe2000001ff00 */
[----:B------:R-:W-:Y:S01]  /*1db0*/  IMAD.U32 R228, RZ, RZ, UR17 ;  /* 0x00000011ffe47e24 */ /* 0x000fe2000f8e00ff */
        /* <DEDUP_REMOVED lines=60> */
[----:B---3--:R-:W-:Y:S06]  /*2180*/  @!P1 BRA `(.L_x_21) ;  /* 0x0000001400b09947 */ /* 0x008fec0003800000 */
[----:B------:R-:W-:-:S06]  /*2190*/  UISETP.NE.AND UP0, UPT, UR8, 0x3, UPT ;  /* 0x000000030800788c */ /* 0x000fcc000bf05270 */
[----:B------:R-:W-:-:S13]  /*21a0*/  PLOP3.LUT P1, PT, PT, PT, UP0, 0x80, 0x0 ;  /* 0x000000000000781c */ /* 0x000fda0003f2f008 */
[----:B------:R-:W-:Y:S05]  /*21b0*/  @!P1 BRA `(.L_x_22) ;  /* 0x0000000000049947 */ /* 0x000fea0003800000 */
[----:B------:R-:W-:Y:S01]  /*21c0*/  BPT.TRAP 0x1 ;  /* 0x000000040000795c */ /* 0x000fe20000300000 */
.L_x_22:
[----:B------:R-:W-:Y:S01]  /*21d0*/  ULEA UR20, UR18, UR10, 0x3 ;  /* 0x0000000a12147291 */ /* 0x000fe2000f8e183f */
[----:B------:R-:W-:-:S05]  /*21e0*/  IMAD.U32 R0, RZ, RZ, UR17 ;  /* 0x00000011ff007e24 */ /* 0x000fca000f8e00ff */
[----:B------:R-:W-:-:S04]  /*21f0*/  SHF.L.U32 R0, R0, 0x1f, RZ ;  /* 0x0000001f00007819 */ /* 0x000fc800000006ff */
[----:B------:R0:W1:Y:S01]  /*2200*/  SYNCS.PHASECHK.TRANS64.TRYWAIT P0, [UR20], R0 ;  /* 0x00000000ff0075a7 */ /* 0x0000620008000154 */
[----:B------:R-:W-:Y:S05]  /*2210*/  @!P1 BRA `(.L_x_23) ;  /* 0x0000000000049947 */ /* 0x000fea0003800000 */
[----:B------:R-:W-:Y:S01]  /*2220*/  BPT.TRAP 0x1 ;  /* 0x000000040000795c */ /* 0x000fe20000300000 */
.L_x_23:
[----:B------:R2:W-:Y:S01]  /*2230*/  STL [R1+0x30], RZ ;  /* 0x000030ff01007387 */ /* 0x0005e20000100800 */
[----:B------:R-:W-:Y:S01]  /*2240*/  UMOV UR4, 0x2 ;  /* 0x0000000200047882 */ /* 0x000fe20000000000 */
[----:B-1----:R-:W-:Y:S05]  /*2250*/  @P0 BRA `(.L_x_24) ;  /* 0x0000000000080947 */ /* 0x002fea0003800000 */
[----:B------:R-:W1:Y:S02]  /*2260*/  SYNCS.PHASECHK.TRANS64.TRYWAIT P0, [UR20], R0 ;  /* 0x00000000ff0075a7 */ /* 0x000e640008000154 */
[----:B-1----:R-:W-:Y:S05]  /*2270*/  @!P0 BRA `(.L_x_25) ;  /* 0x000000e400588947 */ /* 0x002fea0003800000 */
.L_x_24:
[----:B------:R-:W-:Y:S01]  /*2280*/  UIADD3 UR21, UR10, 0xb180, URZ ;  /* 0x0000b1800a157890 */ /* 0x000fe2000fffe03f */
[----:B------:R-:W-:Y:S01]  /*2290*/  WARPGROUP.ARRIVE ;  /* 0x00000000000079c5 */ /* 0x000fe20000000000 */
[----:B------:R-:W-:Y:S01]  /*22a0*/  UIADD3 UR20, UR10, 0x180, URZ ;  /* 0x000001800a147890 */ /* 0x000fe2000fffe03f */
[----:B------:R3:W-:Y:S01]  /*22b0*/  STL [R1+0x2c], RZ ;  /* 0x00002cff01007387 */ /* 0x0007e20000100800 */
[----:B------:R-:W-:Y:S01]  /*22c0*/  USHF.R.U32.HI UR21, URZ, 0x4, UR21 ;  /* 0x000000043f157899 */ /* 0x000fe20008011615 */
[----:B01----:R-:W-:Y:S01]  /*22d0*/  IMAD.MOV.U32 R0, RZ, RZ, RZ ;  /* 0x000000ffff007224 */ /* 0x003fe200078e00ff */
[----:B------:R-:W-:Y:S01]  /*22e0*/  USHF.R.U32.HI UR20, URZ, 0x4, UR20 ;  /* 0x000000043f147899 */ /* 0x000fe20008011614 */
[----:B------:R3:W-:Y:S01]  /*22f0*/  STL [R1+0x28], RZ ;  /* 0x000028ff01007387 */ /* 0x0007e20000100800 */
[----:B------:R-:W-:Y:S01]  /*2300*/  ULOP3.LUT UR21, UR21, 0x3fff, URZ, 0xc0, !UPT ;  /* 0x00003fff15157892 */ /* 0x000fe2000f8ec03f */
[----:B------:R-:W-:Y:S01]  /*2310*/  CS2R R2, SRZ ;  /* 0x0000000000027805 */ /* 0x000fe2000001ff00 */
[----:B------:R-:W-:Y:S01]  /*2320*/  ULOP3.LUT UR20, UR20, 0x3fff, URZ, 0xc0, !UPT ;  /* 0x00003fff14147892 */ /* 0x000fe2000f8ec03f */
[----:B------:R3:W-:Y:S01]  /*2330*/  STL [R1+0x24], RZ ;  /* 0x000024ff01007387 */ /* 0x0007e20000100800 */
[----:B------:R-:W-:Y:S01]  /*2340*/  ULOP3.LUT UR21, UR21, 0x10000, URZ, 0xfc, !UPT ;  /* 0x0001000015157892 */ /* 0x000fe2000f8efc3f */
[----:B------:R-:W-:Y:S01]  /*2350*/  CS2R R4, SRZ ;  /* 0x0000000000047805 */ /* 0x000fe2000001ff00 */
[----:B------:R-:W-:Y:S01]  /*2360*/  ULOP3.LUT UR20, UR20, 0x10000, URZ, 0xfc, !UPT ;  /* 0x0001000014147892 */ /* 0x000fe2000f8efc3f */
[----:B------:R3:W-:Y:S01]  /*2370*/  STL [R1+0x20], RZ ;  /* 0x000020ff01007387 */ /* 0x0007e20000100800 */
[----:B------:R-:W-:Y:S01]  /*2380*/  UIMAD UR25, UR18, 0x3c0, UR21 ;  /* 0x000003c0121978a4 */ /* 0x000fe2000f8e0215 */
[----:B------:R-:W-:Y:S01]  /*2390*/  CS2R R6, SRZ ;  /* 0x0000000000067805 */ /* 0x000fe2000001ff00 */
[----:B------:R-:W-:Y:S01]  /*23a0*/  ULEA UR20, UR18, UR20, 0x8 ;  /* 0x0000001412147291 */ /* 0x000fe2000f8e403f */
[----:B------:R3:W-:Y:S01]  /*23b0*/  STL [R1+0x1c], RZ ;  /* 0x00001cff01007387 */ /* 0x0007e20000100800 */
[----:B------:R-:W-:Y:S01]  /*23c0*/  UIADD3 UR29, UR25, 0x40, URZ ;  /* 0x00000040191d7890 */ /* 0x000fe2000fffe03f */
[----:B------:R-:W-:Y:S01]  /*23d0*/  CS2R R8, SRZ ;  /* 0x0000000000087805 */ /* 0x000fe2000001ff00 */
[----:B------:R-:W-:Y:S01]  /*23e0*/  ULDC UR22, c[0x0][0x50c] ;  /* 0x0001430000167ab9 */ /* 0x000fe20000000800 */
[----:B------:R-:W-:Y:S01]  /*23f0*/  UIADD3 UR30, UR25, 0x80, URZ ;  /* 0x00000080191e7890 */ /* 0x000fe2000fffe03f */
[----:B------:R3:W-:Y:S01]  /*2400*/  STL [R1+0x18], RZ ;  /* 0x000018ff01007387 */ /* 0x0007e20000100800 */
[----:B------:R-:W-:Y:S01]  /*2410*/  UISETP.NE.AND UP0, UPT, UR22, 0x2, UPT ;  /* 0x000000021600788c */ /* 0x000fe2000bf05270 */
[----:B------:R-:W-:Y:S01]  /*2420*/  CS2R R10, SRZ ;  /* 0x00000000000a7805 */ /* 0x000fe2000001ff00 */
[----:B------:R-:W-:Y:S01]  /*2430*/  UMOV UR21, 0x80000020 ;  /* 0x8000002000157882 */ /* 0x000fe20000000000 */
[----:B------:R-:W-:Y:S01]  /*2440*/  UMOV UR22, UR25 ;  /* 0x0000001900167c82 */ /* 0x000fe20008000000 */
[----:B------:R-:W-:Y:S01]  /*2450*/  UMOV UR23, 0x80000020 ;  /* 0x8000002000177882 */ /* 0x000fe20000000000 */
[----:B------:R-:W-:-:S02]  /*2460*/  UIADD3 UR28, UR20, 0x2, URZ ;  /* 0x00000002141c7890 */ /* 0x000fc4000fffe03f */
[----:B------:R-:W-:Y:S01]  /*2470*/  QGMMA.64x16x32.F32.E4M3.E4M3 R136, gdesc[UR20], RZ, !UPT ;  /* 0x00200000148879f3 */ /* 0x000fe2000c7008ff */
[----:B------:R-:W-:Y:S01]  /*2480*/  UMOV UR22, UR29 ;  /* 0x0000001d00167c82 */ /* 0x000fe20008000000 */
[----:B------:R-:W-:Y:S01]  /*2490*/  UMOV UR23, 0x80000020 ;  /* 0x8000002000177882 */ /* 0x000fe20000000000 */
[----:B------:R-:W-:Y:S01]  /*24a0*/  UIADD3 UR29, UR25, 0xc0, URZ ;  /* 0x000000c0191d7890 */ /* 0x000fe2000fffe03f */
[----:B------:R-:W-:Y:S01]  /*24b0*/  QGMMA.64x16x32.F32.E4M3.E4M3 R128, gdesc[UR20], RZ, !UPT ;  /* 0x00200000148079f3 */ /* 0x000fe2000c7008ff */
[----:B------:R-:W-:Y:S01]  /*24c0*/  UMOV UR22, UR30 ;  /* 0x0000001e00167c82 */ /* 0x000fe20008000000 */
[----:B------:R-:W-:Y:S01]  /*24d0*/  UIADD3 UR30, UR25, 0x100, URZ ;  /* 0x00000100191e7890 */ /* 0x000fe2000fffe03f */
[----:B------:R3:W-:Y:S01]  /*24e0*/  STL [R1+0x14], RZ ;  /* 0x000014ff01007387 */ /* 0x0007e20000100800 */
[----:B------:R-:W-:Y:S01]  /*24f0*/  UMOV UR23, 0x80000020 ;  /* 0x8000002000177882 */ /* 0x000fe20000000000 */
[----:B------:R-:W-:Y:S01]  /*2500*/  USEL UR31, URZ, 0x1, UP0 ;  /* 0x000000013f1f7887 */ /* 0x000fe20008000000 */
        /* <DEDUP_REMOVED lines=9> */
[----:B------:R-:W-:Y:S01]  /*25a0*/  ISETP.NE.AND P0, PT, RZ, UR31, PT ;  /* 0x0000001fff007c0c */ /* 0x000fe2000bf05270 */
        /* <DEDUP_REMOVED lines=9> */
[----:B------:R-:W-:Y:S01]  /*2640*/  CS2R R12, SRZ ;  /* 0x00000000000c7805 */ /* 0x000fe2000001ff00 */
        /* <DEDUP_REMOVED lines=27> */
[----:B------:R3:W-:Y:S01]  /*2800*/  STL [R1], RZ ;  /* 0x000000ff01007387 */ /* 0x0007e20000100800 */
        /* <DEDUP_REMOVED lines=8> */
[----:B------:R-:W-:Y:S01]  /*2890*/  UMOV UR23, 0x80000020 ;  /* 0x8000002000177882 */ /* 0x000fe20000000000 */
[----:B------:R-:W-:Y:S01]  /*28a0*/  UIADD3 UR30, UR25, 0x42, URZ ;  /* 0x00000042191e7890 */ /* 0x000fe2000fffe03f */
[----:B------:R-:W-:Y:S01]  /*28b0*/  QGMMA.64x16x32.F32.E4M3.E4M3 R24, gdesc[UR20], RZ, !UPT ;  /* 0x00200000141879f3 */ /* 0x000fe2000c7008ff */
[----:B------:R-:W-:Y:S01]  /*28c0*/  UMOV UR20, UR28 ;  /* 0x0000001c00147c82 */ /* 0x000fe20008000000 */
[----:B------:R-:W-:Y:S01]  /*28d0*/  UIADD3 UR28, UR25, 0x82, URZ ;  /* 0x00000082191c7890 */ /* 0x000fe2000fffe03f */
[----:B------:R-:W-:Y:S01]  /*28e0*/  CS2R R20, SRZ ;  /* 0x0000000000147805 */ /* 0x000fe2000001ff00 */
[----:B------:R-:W-:Y:S01]  /*28f0*/  UMOV UR21, 0x80000020 ;  /* 0x8000002000157882 */ /* 0x000fe20000000000 */
[----:B------:R-:W-:Y:S01]  /*2900*/  UMOV UR22, UR29 ;  /* 0x0000001d00167c82 */ /* 0x000fe20008000000 */
[----:B------:R-:W-:Y:S01]  /*2910*/  UMOV UR23, 0x80000020 ;  /* 0x8000002000177882 */ /* 0x000fe20000000000 */
[----:B------:R-:W-:Y:S01]  /*2920*/  UIADD3 UR29, UR25, 0xc2, URZ ;  /* 0x000000c2191d7890 */ /* 0x000fe2000fffe03f */
[----:B------:R-:W-:Y:S01]  /*2930*/  QGMMA.64x16x32.F32.E4M3.E4M3 R136, gdesc[UR20], R136 ;  /* 0x00200000148879f3 */ /* 0x000fe20008700888 */
[----:B------:R-:W-:Y:S01]  /*2940*/  UMOV UR22, UR30 ;  /* 0x0000001e00167c82 */ /* 0x000fe20008000000 */
[----:B------:R-:W-:Y:S01]  /*2950*/  UMOV UR23, 0x80000020 ;  /* 0x8000002000177882 */ /* 0x000fe20000000000 */
[----:B------:R-:W-:Y:S01]  /*2960*/  CS2R R22, SRZ ;  /* 0x0000000000167805 */ /* 0x000fe2000001ff00 */
[----:B------:R-:W-:Y:S01]  /*2970*/  QGMMA.64x16x32.F32.E4M3.E4M3 R128, gdesc[UR20], R128 ;  /* 0x00200000148079f3 */ /* 0x000fe20008700880 */
[----:B------:R-:W-:Y:S01]  /*2980*/  UMOV UR22, UR28 ;  /* 0x0000001c00167c82 */ /* 0x000fe20008000000 */
[----:B------:R-:W-:Y:S01]  /*2990*/  UMOV UR23, 0x80000020 ;  /* 0x8000002000177882 */ /* 0x000fe20000000000 */
[----:B------:R-:W-:Y:S01]  /*29a0*/  UIADD3 UR28, UR25, 0x102, URZ ;  /* 0x00000102191c7890 */ /* 0x000fe2000fffe03f */
[----:B------:R-:W-:Y:S01]  /*29b0*/  QGMMA.64x16x32.F32.E4M3.E4M3 R120, gdesc[UR20], R120 ;  /* 0x00200000147879f3 */ /* 0x000fe20008700878 */
[----:B------:R-:W-:Y:S01]  /*29c0*/  UMOV UR22, UR29 ;  /* 0x0000001d00167c82 */ /* 0x000fe20008000000 */
[----:B------:R-:W-:Y:S01]  /*29d0*/  UIADD3 UR29, UR25, 0x142, URZ ;  /* 0x00000142191d7890 */ /* 0x000fe2000fffe03f */
[----:B------:R-:W-:Y:S01]  /*29e0*/  CS2R R144, SRZ ;  /* 0x0000000000907805 */ /* 0x000fe2000001ff00 */
        /* <DEDUP_REMOVED lines=54> */
[----:B------:R-:W-:Y:S01]  /*2d50*/  QGMMA.64x16x32.F32.E4M3.E4M3 R24, gdesc[UR20], R24, gsb0 ;  /* 0x00200000141879f3 */ /* 0x000fe20008000818 */
        /* <DEDUP_REMOVED lines=29> */
[----:B------:R-:W-:Y:S01]  /*2f30*/  CS2R R226, SRZ ;  /* 0x0000000000e27805 */ /* 0x000fe2000001ff00 */
[----:B---3--:R-:W-:Y:S06]  /*2f40*/  @!P0 BRA `(.L_x_26) ;  /* 0x0000000800248947 */ /* 0x008fec0003800000 */
[----:B------:R-:W-:Y:S02]  /*2f50*/  WARPGROUP.DEPBAR.LE gsb0, 0x0 ;  /* 0x00008000000079c5 */ /* 0x000fe40000010000 */
[----:B------:R-:W-:-:S01]  /*2f60*/  FADD R227, RZ, R136 ;  /* 0x00000088ffe37221 */ /* 0x000fc20000000000 */
[----:B------:R-:W-:Y:S01]  /*2f70*/  FADD R226, RZ, R137 ;  /* 0x00000089ffe27221 */ /* 0x000fe20000000000 */
[----:B------:R-:W-:-:S01]  /*2f80*/  FADD R225, RZ, R138 ;  /* 0x0000008affe17221 */ /* 0x000fc20000000000 */
[----:B------:R-:W-:Y:S01]  /*2f90*/  FADD R224, RZ, R139 ;  /* 0x0000008bffe07221 */ /* 0x000fe20000000000 */
[----:B------:R-:W-:-:S01]  /*2fa0*/  FADD R223, RZ, R140 ;  /* 0x0000008cffdf7221 */ /* 0x000fc20000000000 */
[----:B------:R0:W-:Y:S01]  /*2fb0*/  STL [R1+0x64], R227 ;  /* 0x000064e301007387 */ /* 0x0001e20000100800 */
[----:B------:R-:W-:-:S01]  /*2fc0*/  FADD R222, RZ, R141 ;  /* 0x0000008dffde7221 */ /* 0x000fc20000000000 */
[----:B------:R-:W-:Y:S01]  /*2fd0*/  FADD R221, RZ, R142 ;  /* 0x0000008effdd7221 */ /* 0x000fe20000000000 */
[----:B------:R-:W-:-:S01]  /*2fe0*/  FADD R220, RZ, R143 ;  /* 0x0000008fffdc7221 */ /* 0x000fc20000000000 */
[----:B------:R-:W-:Y:S01]  /*2ff0*/  FADD R219, RZ, R128 ;  /* 0x00000080ffdb7221 */ /* 0x000fe20000000000 */
[----:B------:R-:W-:-:S01]  /*3000*/  FADD R218, RZ, R129 ;  /* 0x00000081ffda7221 */ /* 0x000fc20000000000 */
[----:B------:R-:W-:Y:S01]  /*3010*/  FADD R217, RZ, R130 ;  /* 0x00000082ffd97221 */ /* 0x000fe20000000000 */
[----:B------:R-:W-:-:S01]  /*3020*/  FADD R216, RZ, R131 ;  /* 0x00000083ffd87221 */ /* 0x000fc20000000000 */
[----:B------:R-:W-:Y:S01]  /*3030*/  FADD R215, RZ, R132 ;  /* 0x00000084ffd77221 */ /* 0x000fe20000000000 */
[----:B------:R-:W-:-:S01]  /*3040*/  FADD R214, RZ, R133 ;  /* 0x00000085ffd67221 */ /* 0x000fc20000000000 */
[----:B0-----:R-:W-:Y:S01]  /*3050*/  FADD R227, RZ, R35 ;  /* 0x00000023ffe37221 */ /* 0x001fe20000000000 */
[----:B------:R-:W-:-:S01]  /*3060*/  FADD R213, RZ, R134 ;  /* 0x00000086ffd57221 */ /* 0x000fc20000000000 */
[----:B------:R-:W-:Y:S01]  /*3070*/  FADD R212, RZ, R135 ;  /* 0x00000087ffd47221 */ /* 0x000fe20000000000 */
[----:B------:R-:W-:-:S01]  /*3080*/  FADD R211, RZ, R120 ;  /* 0x00000078ffd37221 */ /* 0x000fc20000000000 */
[----:B------:R-:W-:Y:S01]  /*3090*/  FADD R210, RZ, R121 ;  /* 0x00000079ffd27221 */ /* 0x000fe20000000000 */
[----:B------:R0:W-:Y:S01]  /*30a0*/  STL [R1], R227 ;  /* 0x000000e301007387 */ /* 0x0001e20000100800 */
        /* <DEDUP_REMOVED lines=101> */
[----:B------:R-:W-:-:S03]  /*3700*/  FADD R0, RZ, R34 ;  /* 0x00000022ff007221 */ /* 0x000fc60000000000 */
[----:B------:R0:W-:Y:S02]  /*3710*/  STL [R1+0x1c], R227 ;  /* 0x00001ce301007387 */ /* 0x0001e40000100800 */
[----:B0-----:R-:W-:-:S05]  /*3720*/  FADD R227, RZ, R27 ;  /* 0x0000001bffe37221 */ /* 0x001fca0000000000 */
        /* <DEDUP_REMOVED lines=8> */
[----:B------:R0:W-:Y:S04]  /*37b0*/  STL [R1+0x30], R227 ;  /* 0x000030e301007387 */ /* 0x0001e80000100800 */
[----:B0-----:R0:W5:Y:S01]  /*37c0*/  LDL.LU R227, [R1+0x64] ;  /* 0x0000640001e37983 */ /* 0x0011620000300800 */
[----:B------:R-:W-:-:S05]  /*37d0*/  UMOV UR4, URZ ;  /* 0x0000003f00047c82 */ /* 0x000fca0008000000 */
.L_x_26:
[----:B------:R-:W-:-:S04]  /*37e0*/  UIADD3 UR30, UR18, 0x1, URZ ;  /* 0x00000001121e7890 */ /* 0x000fc8000fffe03f */
[----:B------:R-:W-:-:S04]  /*37f0*/  UISETP.NE.AND UP0, UPT, UR30, 0xb, UPT ;  /* 0x0000000b1e00788c */ /* 0x000fc8000bf05270 */
[----:B------:R-:W-:Y:S02]  /*3800*/  USEL UR20, URZ, 0x1, UP0 ;  /* 0x000000013f147887 */ /* 0x000fe40008000000 */
[----:B------:R-:W-:Y:S02]  /*3810*/  USEL UR30, UR30, URZ, UP0 ;  /* 0x0000003f1e1e7287 */ /* 0x000fe40008000000 */
[----:B------:R-:W-:-:S06]  /*3820*/  ULOP3.LUT UR20, UR17, UR20, URZ, 0x3c, !UPT ;  /* 0x0000001411147292 */ /* 0x000fcc000f8e3c3f */
[----:B------:R-:W-:Y:S01]  /*3830*/  IMAD.U32 R228, RZ, RZ, UR20 ;  /* 0x00000014ffe47e24 */ /* 0x000fe2000f8e00ff */
[----:B------:R-:W-:-:S06]  /*3840*/  UMOV UR20, 0x1 ;  /* 0x0000000100147882 */ /* 0x000fcc0000000000 */
.L_x_21:
[----:B------:R-:W-:-:S06]  /*3850*/  UISETP.GE.AND UP0, UPT, UR12, 0x1, UPT ;  /* 0x000000010c00788c */ /* 0x000fcc000bf06270 */
[----:B------:R-:W-:-:S13]  /*3860*/  PLOP3.LUT P0, PT, PT, PT, UP0, 0x80, 0x0 ;  /* 0x000000000000781c */ /* 0x000fda0003f0f008 */
[----:B------:R-:W-:Y:S05]  /*3870*/  @!P0 BRA `(.L_x_27) ;  /* 0x0000001400b08947 */ /* 0x000fea0003800000 */
[----:B------:R-:W-:Y:S01]  /*3880*/  UMOV UR29, UR12 ;  /* 0x0000000c001d7c82 */ /* 0x000fe20008000000 */
[----:B------:R-:W-:Y:S01]  /*3890*/  UMOV UR28, UR18 ;  /* 0x00000012001c7c82 */ /* 0x000fe20008000000 */
[----:B------:R-:W-:-:S05]  /*38a0*/  ULDC UR25, c[0x0][0x50c] ;  /* 0x0001430000197ab9 */ /* 0x000fca0000000800 */
.L_x_35:
[----:B------:R-:W-:-:S06]  /*38b0*/  UISETP.NE.AND UP0, UPT, UR8, 0x3, UPT ;  /* 0x000000030800788c */ /* 0x000fcc000bf05270 */
[----:B------:R-:W-:-:S13]  /*38c0*/  PLOP3.LUT P1, PT, PT, PT, UP0, 0x80, 0x0 ;  /* 0x000000000000781c */ /* 0x000fda0003f2f008 */
[----:B---3-5:R-:W-:Y:S05]  /*38d0*/  @!P1 BRA `(.L_x_28) ;  /* 0x0000000000049947 */ /* 0x028fea0003800000 */
[----:B------:R-:W-:Y:S01]  /*38e0*/  BPT.TRAP 0x1 ;  /* 0x000000040000795c */ /* 0x000fe20000300000 */
.L_x_28:
[----:B------:R-:W-:Y:S01]  /*38f0*/  ULEA UR21, UR30, UR10, 0x3 ;  /* 0x0000000a1e157291 */ /* 0x000fe2000f8e183f */
[----:B------:R-:W-:-:S08]  /*3900*/  SHF.L.U32 R229, R228, 0x1f, RZ ;  /* 0x0000001fe4e57819 */ /* 0x000fd000000006ff */
[----:B------:R1:W3:Y:S01]  /*3910*/  SYNCS.PHASECHK.TRANS64.TRYWAIT P0, [UR21], R229 ;  /* 0x000000e5ff0075a7 */ /* 0x0002e20008000155 */
[----:B------:R-:W-:Y:S05]  /*3920*/  @!P1 BRA `(.L_x_29) ;  /* 0x0000000000049947 */ /* 0x000fea0003800000 */
[----:B------:R-:W-:Y:S01]  /*3930*/  BPT.TRAP 0x1 ;  /* 0x000000040000795c */ /* 0x000fe20000300000 */
.L_x_29:
[----:B---3--:R-:W-:Y:S05]  /*3940*/  @P0 BRA `(.L_x_30) ;  /* 0x0000000000080947 */ /* 0x008fea0003800000 */
[----:B------:R-:W3:Y:S02]  /*3950*/  SYNCS.PHASECHK.TRANS64.TRYWAIT P0, [UR21], R229 ;  /* 0x000000e5ff0075a7 */ /* 0x000ee40008000155 */
[----:B---3--:R-:W-:Y:S05]  /*3960*/  @!P0 BRA `(.L_x_31) ;  /* 0x000000cc00b48947 */ /* 0x008fea0003800000 */
.L_x_30:
[----:B------:R-:W-:Y:S01]  /*3970*/  UIADD3 UR22, UR10, 0xb180, URZ ;  /* 0x0000b1800a167890 */ /* 0x000fe2000fffe03f */
[----:B------:R-:W-:Y:S01]  /*3980*/  WARPGROUP.ARRIVE ;  /* 0x00000000000079c5 */ /* 0x000fe20000000000 */
[----:B------:R-:W-:Y:S02]  /*3990*/  UIADD3 UR21, UR10, 0x180, URZ ;  /* 0x000001800a157890 */ /* 0x000fe4000fffe03f */
[----:B------:R-:W-:Y:S02]  /*39a0*/  USHF.R.U32.HI UR22, URZ, 0x4, UR22 ;  /* 0x000000043f167899 */ /* 0x000fe40008011616 */
[----:B------:R-:W-:Y:S02]  /*39b0*/  USHF.R.U32.HI UR21, URZ, 0x4, UR21 ;  /* 0x000000043f157899 */ /* 0x000fe40008011615 */
[----:B------:R-:W-:Y:S02]  /*39c0*/  UISETP.NE.AND UP0, UPT, UR31, URZ, UPT ;  /* 0x0000003f1f00728c */ /* 0x000fe4000bf05270 */
[----:B------:R-:W-:-:S02]  /*39d0*/  ULOP3.LUT UR22, UR22, 0x3fff, URZ, 0xc0, !UPT ;  /* 0x00003fff16167892 */ /* 0x000fc4000f8ec03f */
[----:B------:R-:W-:Y:S02]  /*39e0*/  ULOP3.LUT UR21, UR21, 0x3fff, URZ, 0xc0, !UPT ;  /* 0x00003fff15157892 */ /* 0x000fe4000f8ec03f */
[----:B------:R-:W-:Y:S02]  /*39f0*/  USEL UR20, UR20, URZ, !UP0 ;  /* 0x0000003f14147287 */ /* 0x000fe4000c000000 */
[----:B------:R-:W-:Y:S02]  /*3a00*/  ULOP3.LUT UR22, UR22, 0x10000, URZ, 0xfc, !UPT ;  /* 0x0001000016167892 */ /* 0x000fe4000f8efc3f */
[----:B------:R-:W-:Y:S02]  /*3a10*/  ULOP3.LUT UR21, UR21, 0x10000, URZ, 0xfc, !UPT ;  /* 0x0001000015157892 */ /* 0x000fe4000f8efc3f */
[----:B------:R-:W-:Y:S02]  /*3a20*/  UISETP.NE.U32.AND UP0, UPT, UR20, URZ, UPT ;  /* 0x0000003f1400728c */ /* 0x000fe4000bf05070 */
[----:B------:R-:W-:-:S02]  /*3a30*/  UIMAD UR31, UR30, 0x3c0, UR22 ;  /* 0x000003c01e1f78a4 */ /* 0x000fc4000f8e0216 */
[----:B------:R-:W-:Y:S02]  /*3a40*/  ULEA UR34, UR30, UR21, 0x8 ;  /* 0x000000151e227291 */ /* 0x000fe4000f8e403f */
[----:B------:R-:W-:Y:S02]  /*3a50*/  UIADD3 UR35, UR31, 0x40, URZ ;  /* 0x000000401f237890 */ /* 0x000fe4000fffe03f */
[----:B------:R-:W-:Y:S01]  /*3a60*/  UIADD3 UR36, UR31, 0x80, URZ ;  /* 0x000000801f247890 */ /* 0x000fe2000fffe03f */
[----:B------:R-:W-:Y:S02]  /*3a70*/  UMOV UR21, 0x80000020 ;  /* 0x8000002000157882 */ /* 0x000fe40000000000 */
[----:B------:R-:W-:Y:S01]  /*3a80*/  UMOV UR20, UR34 ;  /* 0x0000002200147c82 */ /* 0x000fe20008000000 */
[----:B------:R-:W-:Y:S01]  /*3a90*/  UMOV UR22, UR31 ;  /* 0x0000001f00167c82 */ /* 0x000fe20008000000 */
[----:B------:R-:W-:Y:S01]  /*3aa0*/  UMOV UR23, 0x80000020 ;  /* 0x8000002000177882 */ /* 0x000fe20000000000 */
[----:B------:R-:W-:Y:S01]  /*3ab0*/  UIADD3 UR37, UR31, 0xc0, URZ ;  /* 0x000000c01f257890 */ /* 0x000fe2000fffe03f */
[----:B------:R-:W-:Y:S01]  /*3ac0*/  QGMMA.64x16x32.F32.E4M3.E4M3 R136, gdesc[UR20], R136, UP0 ;  /* 0x00200000148879f3 */ /* 0x000fe2000bf00888 */
        /* <DEDUP_REMOVED lines=56> */
[----:B------:R-:W-:Y:S01]  /*3e50*/  UIADD3 UR36, UR31, 0x82, URZ ;  /* 0x000000821f247890 */ /* 0x000fe2000fffe03f */
[----:B------:R-:W-:Y:S01]  /*3e60*/  UMOV UR20, UR34 ;  /* 0x0000002200147c82 */ /* 0x000fe20008000000 */
[----:B------:R-:W-:Y:S01]  /*3e70*/  UMOV UR21, 0x80000020 ;  /* 0x8000002000157882 */ /* 0x000fe20000000000 */
[----:B------:R-:W-:Y:S01]  /*3e80*/  UMOV UR22, UR37 ;  /* 0x0000002500167c82 */ /* 0x000fe20008000000 */
[----:B------:R-:W-:Y:S01]  /*3e90*/  UMOV UR23, 0x80000020 ;  /* 0x8000002000177882 */ /* 0x000fe20000000000 */
[----:B------:R-:W-:Y:S01]  /*3ea0*/  UIADD3 UR34, UR31, 0xc2, URZ ;  /* 0x000000c21f227890 */ /* 0x000fe2000fffe03f */
[----:B------:R-:W-:Y:S01]  /*3eb0*/  QGMMA.64x16x32.F32.E4M3.E4M3 R136, gdesc[UR20], R136 ;  /* 0x00200000148879f3 */ /* 0x000fe20008700888 */
        /* <DEDUP_REMOVED lines=50> */
[----:B------:R-:W-:Y:S01]  /*41e0*/  UISETP.NE.AND UP0, UPT, UR4, UR25, UPT ;  /* 0x000000190400728c */ /* 0x000fe2000bf05270 */
[----:B------:R-:W-:Y:S01]  /*41f0*/  QGMMA.64x16x32.F32.E4M3.E4M3 R32, gdesc[UR20], R32 ;  /* 0x00200000142079f3 */ /* 0x000fe20008700820 */
[----:B------:R-:W-:Y:S01]  /*4200*/  UMOV UR22, UR31 ;  /* 0x0000001f00167c82 */ /* 0x000fe20008000000 */
[----:B------:R-:W-:Y:S01]  /*4210*/  UMOV UR23, 0x80000020 ;  /* 0x8000002000177882 */ /* 0x000fe20000000000 */
[----:B------:R-:W-:Y:S01]  /*4220*/  USEL UR31, URZ, 0x1, UP0 ;  /* 0x000000013f1f7887 */ /* 0x000fe20008000000 */
[----:B------:R-:W-:Y:S05]  /*4230*/  QGMMA.64x16x32.F32.E4M3.E4M3 R24, gdesc[UR20], R24, gsb0 ;  /* 0x00200000141879f3 */ /* 0x000fea0008000818 */
[----:B------:R-:W-:Y:S01]  /*4240*/  ISETP.NE.AND P0, PT, RZ, UR31, PT ;  /* 0x0000001fff007c0c */ /* 0x000fe2000bf05270 */
[----:B------:R-:W-:-:S12]  /*4250*/  WARPGROUP.DEPBAR.LE gsb0, 0x1 ;  /* 0x00008000000079c5 */ /* 0x000fd80000010100 */
[----:B------:R-:W-:Y:S05]  /*4260*/  @!P0 BRA `(.L_x_32) ;  /* 0x0000000800b88947 */ /* 0x000fea0003800000 */
[----:B------:R-:W-:Y:S02]  /*4270*/  WARPGROUP.DEPBAR.LE gsb0, 0x0 ;  /* 0x00008000000079c5 */ /* 0x000fe40000010000 */
[----:B-----5:R-:W-:-:S05]  /*4280*/  FADD R227, R136, R227 ;  /* 0x000000e388e37221 */ /* 0x020fca0000000000 */
[----:B------:R3:W-:Y:S04]  /*4290*/  STL [R1+0x64], R227 ;  /* 0x000064e301007387 */ /* 0x0007e80000100800 */
[----:B---3--:R-:W3:Y:S04]  /*42a0*/  LDL.LU R227, [R1+0x30] ;  /* 0x0000300001e37983 */ /* 0x008ee80000300800 */
[----:B---3--:R3:W-:Y:S04]  /*42b0*/  STL [R1+0x68], R227 ;  /* 0x000068e301007387 */ /* 0x0087e80000100800 */
        /* <DEDUP_REMOVED lines=22> */
[----:B---3--:R-:W3:Y:S01]  /*4420*/  LDL.LU R227, [R1] ;  /* 0x0000000001e37983 */ /* 0x008ee20000300800 */
[----:B------:R-:W-:-:S01]  /*4430*/  FADD R226, R137, R226 ;  /* 0x000000e289e27221 */ /* 0x000fc20000000000 */
[----:B------:R-:W-:Y:S01]  /*4440*/  FADD R225, R138, R225 ;  /* 0x000000e18ae17221 */ /* 0x000fe20000000000 */
        /* <DEDUP_REMOVED lines=104> */
[----:B---3--:R-:W-:-:S05]  /*4ad0*/  FADD R227, R35, R227 ;  /* 0x000000e323e37221 */ /* 0x008fca0000000000 */
[----:B------:R3:W-:Y:S04]  /*4ae0*/  STL [R1], R227 ;  /* 0x000000e301007387 */ /* 0x0007e80000100800 */
[----:B---3--:R-:W3:Y:S02]  /*4af0*/  LDL.LU R227, [R1+0x94] ;  /* 0x0000940001e37983 */ /* 0x008ee40000300800 */
[----:B---3--:R-:W-:-:S05]  /*4b00*/  FADD R227, R36, R227 ;  /* 0x000000e324e37221 */ /* 0x008fca0000000000 */
[----:B------:R3:W-:Y:S04]  /*4b10*/  STL [R1+0x4], R227 ;  /* 0x000004e301007387 */ /* 0x0007e80000100800 */
        /* <DEDUP_REMOVED lines=33> */
[----:B---3--:R3:W5:Y:S01]  /*4d30*/  LDL.LU R227, [R1+0x64] ;  /* 0x0000640001e37983 */ /* 0x0087620000300800 */
[----:B------:R-:W-:-:S05]  /*4d40*/  UMOV UR4, URZ ;  /* 0x0000003f00047c82 */ /* 0x000fca0008000000 */
.L_x_32:
[----:B------:R-:W-:Y:S05]  /*4d50*/  @!P1 BRA `(.L_x_33) ;  /* 0x0000000000049947 */ /* 0x000fea0003800000 */
[----:B------:R-:W-:Y:S01]  /*4d60*/  BPT.TRAP 0x1 ;  /* 0x000000040000795c */ /* 0x000fe20000300000 */
.L_x_33:
[----:B------:R4:W-:Y:S04]  /*4d70*/  STL [R1+0x68], R2 ;  /* 0x0000680201007387 */ /* 0x0009e80000100800 */
[----:B----4-:R-:W4:Y:S04]  /*4d80*/  LDL R2, [R1+0x34] ;  /* 0x0000340001027983 */ /* 0x010f280000100800 */
[----:B-----5:R0:W-:Y:S04]  /*4d90*/  STL [R1+0x64], R0 ;  /* 0x0000640001007387 */ /* 0x0201e80000100800 */
[----:B0-----:R-:W2:Y:S01]  /*4da0*/  LDL R0, [R1+0x3c] ;  /* 0x00003c0001007983 */ /* 0x001ea20000100800 */
[----:B-1----:R-:W-:Y:S01]  /*4db0*/  IMAD.U32 R229, RZ, RZ, UR28 ;  /* 0x0000001cffe57e24 */ /* 0x002fe2000f8e00ff */
[----:B----4-:R-:W-:-:S02]  /*4dc0*/  ISETP.NE.AND P0, PT, R2, RZ, PT ;  /* 0x000000ff0200720c */ /* 0x010fc40003f05270 */
[----:B------:R0:W5:Y:S11]  /*4dd0*/  LDL.LU R2, [R1+0x68] ;  /* 0x0000680001027983 */ /* 0x0001760000300800 */
[----:B------:R-:W-:-:S05]  /*4de0*/  @P0 LEA R229, R229, UR10, 0x3 ;  /* 0x0000000ae5e50c11 */ /* 0x000fca000f8e18ff */
[----:B------:R-:W-:-:S05]  /*4df0*/  @P0 VIADD R229, R229, 0x58 ;  /* 0x00000058e5e50836 */ /* 0x000fca0000000000 */
[----:B--2---:R-:W-:Y:S02]  /*4e00*/  @P0 PRMT R229, R0, 0x654, R229 ;  /* 0x0000065400e50816 */ /* 0x004fe400000000e5 */
[----:B------:R0:W5:Y:S01]  /*4e10*/  LDL.LU R0, [R1+0x64] ;  /* 0x0000640001007983 */ /* 0x0001620000300800 */
[----:B------:R-:W-:Y:S01]  /*4e20*/  UISETP.GT.U32.AND UP0, UPT, UR5, 0x1, UPT ;  /* 0x000000010500788c */ /* 0x000fe2000bf04070 */
[----:B------:R0:W-:Y:S05]  /*4e30*/  @P0 SYNCS.ARRIVE.TRANS64.RED.A1T0 RZ, [R229+URZ], RZ ;  /* 0x000000ffe5ff09a7 */ /* 0x0001ea000810043f */
[----:B------:R-:W-:-:S13]  /*4e40*/  PLOP3.LUT P0, PT, PT, PT, UP0, 0x80, 0x0 ;  /* 0x000000000000781c */ /* 0x000fda0003f0f008 */
[----:B0-----:R-:W-:Y:S05]  /*4e50*/  @P0 BRA `(.L_x_34) ;  /* 0x0000000000040947 */ /* 0x001fea0003800000 */
[----:B------:R-:W-:Y:S01]  /*4e60*/  BPT.TRAP 0x1 ;  /* 0x000000040000795c */ /* 0x000fe20000300000 */
.L_x_34:
[----:B------:R-:W-:Y:S02]  /*4e70*/  UISETP.GT.AND UP2, UPT, UR29, 0x1, UPT ;  /* 0x000000011d00788c */ /* 0x000fe4000bf44270 */
[----:B------:R-:W-:Y:S02]  /*4e80*/  UIADD3 UR30, UR30, 0x1, URZ ;  /* 0x000000011e1e7890 */ /* 0x000fe4000fffe03f */
[----:B------:R-:W-:Y:S02]  /*4e90*/  UIADD3 UR28, UR28, 0x1, URZ ;  /* 0x000000011c1c7890 */ /* 0x000fe4000fffe03f */
[----:B------:R-:W-:Y:S01]  /*4ea0*/  PLOP3.LUT P0, PT, PT, PT, UP2, 0x80, 0x0 ;  /* 0x000000000000781c */ /* 0x000fe20003f0f028 */
[----:B------:R-:W-:Y:S02]  /*4eb0*/  UISETP.NE.AND UP0, UPT, UR30, 0xb, UPT ;  /* 0x0000000b1e00788c */ /* 0x000fe4000bf05270 */
[----:B------:R-:W-:Y:S02]  /*4ec0*/  UISETP.NE.AND UP1, UPT, UR28, 0xb, UPT ;  /* 0x0000000b1c00788c */ /* 0x000fe4000bf25270 */
[----:B------:R-:W-:-:S02]  /*4ed0*/  USEL UR20, URZ, 0x1, UP0 ;  /* 0x000000013f147887 */ /* 0x000fc40008000000 */
[----:B------:R-:W-:Y:S02]  /*4ee0*/  UIADD3 UR29, UR29, -0x1, URZ ;  /* 0xffffffff1d1d7890 */ /* 0x000fe4000fffe03f */
[----:B------:R-:W-:Y:S02]  /*4ef0*/  USEL UR30, UR30, URZ, UP0 ;  /* 0x0000003f1e1e7287 */ /* 0x000fe40008000000 */
[----:B------:R-:W-:Y:S01]  /*4f00*/  LOP3.LUT R228, R228, UR20, RZ, 0x3c, !PT ;  /* 0x00000014e4e47c12 */ /* 0x000fe2000f8e3cff */
[----:B------:R-:W-:Y:S01]  /*4f10*/  USEL UR28, UR28, URZ, UP1 ;  /* 0x0000003f1c1c7287 */ /* 0x000fe20008800000 */
[----:B------:R-:W-:Y:S01]  /*4f20*/  UMOV UR20, 0x1 ;  /* 0x0000000100147882 */ /* 0x000fe20000000000 */
[----:B------:R-:W-:Y:S10]  /*4f30*/  @P0 BRA `(.L_x_35) ;  /* 0xffffffe8005c0947 */ /* 0x000ff4000383ffff */
.L_x_27:
[----:B------:R-:W-:-:S04]  /*4f40*/  UISETP.NE.AND UP0, UPT, UR4, URZ, UPT ;  /* 0x0000003f0400728c */ /* 0x000fc8000bf05270 */
[----:B------:R-:W-:-:S06]  /*4f50*/  USEL UR4, URZ, 0x1, !UP0 ;  /* 0x000000013f047887 */ /* 0x000fcc000c000000 */
[----:B------:R-:W-:-:S13]  /*4f60*/  ISETP.NE.AND P0, PT, RZ, UR4, PT ;  /* 0x00000004ff007c0c */ /* 0x000fda000bf05270 */
[----:B------:R-:W-:Y:S05]  /*4f70*/  @!P0 BRA `(.L_x_36) ;  /* 0x0000000800b48947 */ /* 0x000fea0003800000 */
[----:B------:R-:W-:Y:S02]  /*4f80*/  WARPGROUP.DEPBAR.LE gsb0, 0x0 ;  /* 0x00008000000079c5 */ /* 0x000fe40000010000 */
[----:B-----5:R-:W-:-:S05]  /*4f90*/  FADD R227, R136, R227 ;  /* 0x000000e388e37221 */ /* 0x020fca0000000000 */
[----:B------:R1:W-:Y:S04]  /*4fa0*/  STL [R1+0x64], R227 ;  /* 0x000064e301007387 */ /* 0x0003e80000100800 */
[----:B-1----:R-:W4:Y:S04]  /*4fb0*/  LDL.LU R227, [R1+0x30] ;  /* 0x0000300001e37983 */ /* 0x002f280000300800 */
[----:B----4-:R1:W-:Y:S04]  /*4fc0*/  STL [R1+0x68], R227 ;  /* 0x000068e301007387 */ /* 0x0103e80000100800 */
        /* <DEDUP_REMOVED lines=22> */
[----:B-1----:R-:W4:Y:S01]  /*5130*/  LDL.LU R227, [R1] ;  /* 0x0000000001e37983 */ /* 0x002f220000300800 */
[----:B------:R-:W-:Y:S01]  /*5140*/  FADD R226, R137, R226 ;  /* 0x000000e289e27221 */ /* 0x000fe20000000000 */
        /* <DEDUP_REMOVED lines=105> */
[----:B----4-:R-:W-:-:S05]  /*57e0*/  FADD R227, R35, R227 ;  /* 0x000000e323e37221 */ /* 0x010fca0000000000 */
[----:B------:R1:W-:Y:S04]  /*57f0*/  STL [R1], R227 ;  /* 0x000000e301007387 */ /* 0x0003e80000100800 */
[----:B-1----:R-:W4:Y:S02]  /*5800*/  LDL.LU R227, [R1+0x94] ;  /* 0x0000940001e37983 */ /* 0x002f240000300800 */
[----:B----4-:R-:W-:-:S05]  /*5810*/  FADD R227, R36, R227 ;  /* 0x000000e324e37221 */ /* 0x010fca0000000000 */
[----:B------:R1:W-:Y:S04]  /*5820*/  STL [R1+0x4], R227 ;  /* 0x000004e301007387 */ /* 0x0003e80000100800 */
        /* <DEDUP_REMOVED lines=33> */
[----:B-1----:R1:W5:Y:S02]  /*5a40*/  LDL.LU R227, [R1+0x64] ;  /* 0x0000640001e37983 */ /* 0x0023640000300800 */
.L_x_36:
[----:B------:R-:W-:-:S04]  /*5a50*/  IMAD.U32 R228, RZ, RZ, UR15 ;  /* 0x0000000fffe47e24 */ /* 0x000fc8000f8e00ff */
[----:B------:R4:W-:Y:S01]  /*5a60*/  SYNCS.ARRIVE.TRANS64.A1T0 RZ, [R228+UR11], RZ ;  /* 0x000000ffe4ff79a7 */ /* 0x0009e2000810000b */
[----:B------:R-:W-:Y:S02]  /*5a70*/  WARPGROUP.DEPBAR.LE gsb0, 0x0 ;  /* 0x00008000000079c5 */ /* 0x000fe40000010000 */
[----:B------:R-:W0:Y:S02]  /*5a80*/  LDC R24, c[0x0][0x28c] ;  /* 0x0000a300ff187b82 */ /* 0x000e240000000800 */
[----:B0-----:R-:W-:-:S13]  /*5a90*/  ISETP.GE.AND P0, PT, R24, 0x1, PT ;  /* 0x000000011800780c */ /* 0x001fda0003f06270 */
[----:B----4-:R-:W-:Y:S05]  /*5aa0*/  @!P0 BRA `(.L_x_37) ;  /* 0x0000000000688947 */ /* 0x010fea0003800000 */
[----:B------:R-:W-:-:S06]  /*5ab0*/  UISETP.NE.AND UP0, UPT, UR8, 0x3, UPT ;  /* 0x000000030800788c */ /* 0x000fcc000bf05270 */
[----:B------:R-:W-:-:S13]  /*5ac0*/  PLOP3.LUT P0, PT, PT, PT, UP0, 0x80, 0x0 ;  /* 0x000000000000781c */ /* 0x000fda0003f0f008 */
[----:B------:R-:W-:Y:S05]  /*5ad0*/  @!P0 BRA `(.L_x_38) ;  /* 0x0000000000048947 */ /* 0x000fea0003800000 */
[----:B------:R-:W-:Y:S01]  /*5ae0*/  BPT.TRAP 0x1 ;  /* 0x000000040000795c */ /* 0x000fe20000300000 */
.L_x_38:
[----:B-----5:R0:W-:Y:S04]  /*5af0*/  STL [R1+0x68], R2 ;  /* 0x0000680201007387 */ /* 0x0201e80000100800 */
[----:B0-----:R-:W4:Y:S04]  /*5b00*/  LDL R2, [R1+0x34] ;  /* 0x0000340001027983 */ /* 0x001f280000100800 */
[----:B------:R0:W-:Y:S04]  /*5b10*/  STL [R1+0x64], R0 ;  /* 0x0000640001007387 */ /* 0x0001e80000100800 */
[----:B0-----:R-:W2:Y:S01]  /*5b20*/  LDL R0, [R1+0x3c] ;  /* 0x00003c0001007983 */ /* 0x001ea20000100800 */
[----:B----4-:R-:W-:-:S03]  /*5b30*/  ISETP.NE.AND P0, PT, R2, RZ, PT ;  /* 0x000000ff0200720c */ /* 0x010fc60003f05270 */
[----:B------:R0:W5:Y:S10]  /*5b40*/  LDL.LU R2, [R1+0x68] ;  /* 0x0000680001027983 */ /* 0x0001740000300800 */
[----:B------:R-:W-:-:S05]  /*5b50*/  VOTEU.ANY UP0, P0 ;  /* 0x00000000003f7886 */ /* 0x000fca0000000100 */
[----:B------:R-:W-:-:S06]  /*5b60*/  @UP0 UIADD3 UR4, UR12, UR18, URZ ;  /* 0x000000120c040290 */ /* 0x000fcc000fffe03f */
[----:B------:R-:W-:Y:S02]  /*5b70*/  IMAD.U32 R24, RZ, RZ, UR4 ;  /* 0x00000004ff187e24 */ /* 0x000fe4000f8e00ff */
[----:B------:R-:W-:Y:S02]  /*5b80*/  IMAD.U32 R27, RZ, RZ, UR4 ;  /* 0x00000004ff1b7e24 */ /* 0x000fe4000f8e00ff */
[----:B------:R-:W-:-:S05]  /*5b90*/  @P0 IMAD.WIDE.U32 R24, R24, -0x45d1745d, RZ ;  /* 0xba2e8ba318180825 */ /* 0x000fca00078e00ff */
[----:B------:R-:W-:-:S05]  /*5ba0*/  @P0 SHF.R.U32.HI R24, RZ, 0x3, R25 ;  /* 0x00000003ff180819 */ /* 0x000fca0000011619 */
[----:B------:R-:W-:-:S05]  /*5bb0*/  @P0 IMAD R24, R24, -0xb, R27 ;  /* 0xfffffff518180824 */ /* 0x000fca00078e021b */
        /* <DEDUP_REMOVED lines=9> */
.L_x_37:
[----:B-----5:R0:W-:Y:S01]  /*5c50*/  STL [R1+0x64], R0 ;  /* 0x0000640001007387 */ /* 0x0201e20000100800 */
[----:B------:R-:W-:Y:S01]  /*5c60*/  IMAD.U32 R24, RZ, RZ, UR13 ;  /* 0x0000000dff187e24 */ /* 0x000fe2000f8e00ff */
[----:B------:R-:W-:Y:S01]  /*5c70*/  UIADD3 UR18, UR9, UR18, URZ ;  /* 0x0000001209127290 */ /* 0x000fe2000fffe03f */
[----:B------:R-:W4:Y:S01]  /*5c80*/  LDC R35, c[0x0][0x288] ;  /* 0x0000a200ff237b82 */ /* 0x000f220000000800 */
[----:B0-----:R-:W2:Y:S02]  /*5c90*/  LDL R0, [R1+0x50] ;  /* 0x0000500001007983 */ /* 0x001ea40000100800 */
[----:B------:R-:W-:Y:S01]  /*5ca0*/  SHF.L.U32 R24, R24, 0x1f, RZ ;  /* 0x0000001f18187819 */ /* 0x000fe200000006ff */
[----:B------:R-:W-:Y:S02]  /*5cb0*/  UISETP.GT.U32.AND UP0, UPT, UR18, 0xa, UPT ;  /* 0x0000000a1200788c */ /* 0x000fe4000bf04070 */
[----:B------:R-:W-:Y:S01]  /*5cc0*/  UISETP.GE.U32.AND UP1, UPT, UR9, 0xb, UPT ;  /* 0x0000000b0900788c */ /* 0x000fe2000bf26070 */
[----:B------:R-:W0:Y:S01]  /*5cd0*/  SYNCS.PHASECHK.TRANS64.TRYWAIT P0, [UR14+0x8], R24 ;  /* 0x00000818ff0075a7 */ /* 0x000e22000800014e */
[----:B------:R-:W-:-:S02]  /*5ce0*/  UISETP.LT.U32.AND UP0, UPT, UR9, 0xb, UP0 ;  /* 0x0000000b0900788c */ /* 0x000fc40008701070 */
[----:B------:R-:W-:Y:S02]  /*5cf0*/  UIMAD.WIDE.U32 UR20, UR18, -0x45d1745d, URZ ;  /* 0xba2e8ba3121478a5 */ /* 0x000fe4000f8e003f */
[----:B------:R-:W-:Y:S02]  /*5d00*/  USEL UR4, URZ, 0x1, !UP0 ;  /* 0x000000013f047887 */ /* 0x000fe4000c000000 */
[----:B------:R-:W-:Y:S01]  /*5d10*/  USHF.R.U32.HI UR20, URZ, 0x3, UR21 ;  /* 0x000000033f147899 */ /* 0x000fe20008011615 */
[----:B--2---:R-:W-:Y:S02]  /*5d20*/  IMAD.SHL.U32 R32, R0, 0x2, RZ ;  /* 0x0000000200207824 */ /* 0x004fe400078e00ff */
[----:B------:R2:W5:Y:S01]  /*5d30*/  LDL.LU R0, [R1+0x64] ;  /* 0x0000640001007983 */ /* 0x0005620000300800 */
[----:B------:R-:W-:Y:S02]  /*5d40*/  ULOP3.LUT UR17, UR17, UR4, URZ, 0x3c, !UPT ;  /* 0x0000000411117292 */ /* 0x000fe4000f8e3c3f */
[----:B------:R-:W-:Y:S01]  /*5d50*/  UIMAD UR18, UR20, -0xb, UR18 ;  /* 0xfffffff5141278a4 */ /* 0x000fe2000f8e0212 */
[----:B------:R-:W-:Y:S01]  /*5d60*/  SHF.R.S32.HI R33, RZ, 0x1f, R32 ;  /* 0x0000001fff217819 */ /* 0x000fe20000011420 */
[----:B------:R-:W-:Y:S01]  /*5d70*/  @UP1 ULOP3.LUT UR17, UR17, 0x1, UR20, 0x78, !UPT ;  /* 0x0000000111111892 */ /* 0x000fe2000f8e7814 */
[----:B0---4-:R-:W-:Y:S11]  /*5d80*/  @!P0 BRA `(.L_x_39) ;  /* 0x000000a800cc8947 */ /* 0x011ff60003800000 */
.L_x_316:
[----:B------:R4:W-:Y:S01]  /*5d90*/  STL [R1+0x6c], R3 ;  /* 0x00006c0301007387 */ /* 0x0009e20000100800 */
[----:B------:R-:W-:Y:S01]  /*5da0*/  ULDC.64 UR20, c[0x0][0x5d0] ;  /* 0x0001740000147ab9 */ /* 0x000fe20000000a00 */
[----:B------:R-:W-:Y:S02]  /*5db0*/  ULDC UR4, c[0x0][0x284] ;  /* 0x0000a10000047ab9 */ /* 0x000fe40000000800 */
[----:B----4-:R-:W4:Y:S04]  /*5dc0*/  LDL.LU R3, [R1+0x4c] ;  /* 0x00004c0001037983 */ /* 0x010f280000300800 */
[----:B------:R0:W-:Y:S04]  /*5dd0*/  STL [R1+0x68], R2 ;  /* 0x0000680201007387 */ /* 0x0001e80000100800 */
[----:B0-----:R-:W2:Y:S04]  /*5de0*/  LDL R2, [R1+0x48] ;  /* 0x0000480001027983 */ /* 0x001ea80000100800 */
[----:B-----5:R0:W-:Y:S04]  /*5df0*/  STL [R1+0x64], R0 ;  /* 0x0000640001007387 */ /* 0x0201e80000100800 */
[----:B0-----:R-:W3:Y:S01]  /*5e00*/  LDL R0, [R1+0x38] ;  /* 0x0000380001007983 */ /* 0x001ee20000100800 */
[----:B----4-:R-:W-:-:S03]  /*5e10*/  IMAD R36, R3, 0xf0, RZ ;  /* 0x000000f003247824 */ /* 0x010fc600078e02ff */
[----:B------:R0:W5:Y:S01]  /*5e20*/  LDL.LU R3, [R1+0x6c] ;  /* 0x00006c0001037983 */ /* 0x0001620000300800 */
[----:B--2---:R-:W-:-:S03]  /*5e30*/  IMAD.SHL.U32 R34, R2, 0x40, RZ ;  /* 0x0000004002227824 */ /* 0x004fc600078e00ff */
[----:B------:R0:W5:Y:S01]  /*5e40*/  LDL.LU R2, [R1+0x68] ;  /* 0x0000680001027983 */ /* 0x0001620000300800 */
[----:B---3--:R-:W-:Y:S01]  /*5e50*/  SHF.R.S32.HI R38, RZ, 0x1f, R0 ;  /* 0x0000001fff267819 */ /* 0x008fe20000011400 */
[----:B------:R-:W-:-:S04]  /*5e60*/  IMAD.WIDE.U32 R24, R0, UR20, R32 ;  /* 0x0000001400187c25 */ /* 0x000fc8000f8e0020 */
[----:B------:R-:W-:-:S04]  /*5e70*/  IMAD R26, R38, UR20, RZ ;  /* 0x00000014261a7c24 */ /* 0x000fc8000f8e02ff */
[----:B------:R-:W-:Y:S02]  /*5e80*/  IMAD R27, R0, UR21, R26 ;  /* 0x00000015001b7c24 */ /* 0x000fe4000f8e021a */
[----:B------:R0:W5:Y:S01]  /*5e90*/  LDL.LU R0, [R1+0x64] ;  /* 0x0000640001007983 */ /* 0x0001620000300800 */
[----:B------:R-:W-:-:S04]  /*5ea0*/  ISETP.GE.AND P0, PT, R34, UR4, PT ;  /* 0x0000000422007c0c */ /* 0x000fc8000bf06270 */
[C---:B------:R-:W-:Y:S02]  /*5eb0*/  ISETP.GE.OR P0, PT, R36.reuse, R35, P0 ;  /* 0x000000232400720c */ /* 0x040fe40000706670 */
[----:B------:R-:W-:Y:S02]  /*5ec0*/  SHF.R.S32.HI R37, RZ, 0x1f, R36 ;  /* 0x0000001fff257819 */ /* 0x000fe40000011424 */
[----:B------:R-:W-:-:S04]  /*5ed0*/  IADD3 R24, P1, R36, R24, RZ ;  /* 0x0000001824187210 */ /* 0x000fc80007f3e0ff */
[----:B------:R-:W-:-:S05]  /*5ee0*/  IADD3.X R25, R37, R25, R27, P1, !PT ;  /* 0x0000001925197210 */ /* 0x000fca0000ffe41b */
[----:B0-----:R-:W-:Y:S05]  /*5ef0*/  @P0 BRA `(.L_x_40) ;  /* 0x0000008c000c0947 */ /* 0x001fea0003800000 */
[----:B------:R0:W-:Y:S01]  /*5f00*/  STL.64 [R1+0x70], R4 ;  /* 0x0000700401007387 */ /* 0x0001e20000100a00 */
[----:B------:R-:W2:Y:S01]  /*5f10*/  LDC.64 R28, c[0x0][0x5c8] ;  /* 0x00017200ff1c7b82 */ /* 0x000ea20000000a00 */
[----:B------:R-:W-:Y:S02]  /*5f20*/  ULDC.64 UR20, c[0x0][0x5c0] ;  /* 0x0001700000147ab9 */ /* 0x000fe40000000a00 */
[----:B0-----:R-:W3:Y:S04]  /*5f30*/  LDL.64 R4, [R1+0x58] ;  /* 0x0000580001047983 */ /* 0x001ee80000100a00 */
[----:B-----5:R0:W-:Y:S04]  /*5f40*/  STL [R1+0x6c], R3 ;  /* 0x00006c0301007387 */ /* 0x0201e80000100800 */
[----:B0-----:R-:W3:Y:S04]  /*5f50*/  LDL.LU R3, [R1+0x48] ;  /* 0x0000480001037983 */ /* 0x001ee80000300800 */
[----:B------:R0:W-:Y:S04]  /*5f60*/  STL [R1+0x68], R2 ;  /* 0x0000680201007387 */ /* 0x0001e80000100800 */
[----:B0-----:R-:W4:Y:S04]  /*5f70*/  LDL R2, [R1+0x50] ;  /* 0x0000500001027983 */ /* 0x001f280000100800 */
[----:B------:R0:W-:Y:S04]  /*5f80*/  STL [R1+0x64], R0 ;  /* 0x0000640001007387 */ /* 0x0001e80000100800 */
[----:B0-----:R-:W4:Y:S01]  /*5f90*/  LDL R0, [R1+0x54] ;  /* 0x0000540001007983 */ /* 0x001f220000100800 */
[----:B---3--:R-:W-:-:S03]  /*5fa0*/  IMAD.WIDE R30, R3, 0x40, R4 ;  /* 0x00000040031e7825 */ /* 0x008fc600078e0204 */
[----:B------:R0:W5:Y:S04]  /*5fb0*/  LDL.LU.64 R4, [R1+0x70] ;  /* 0x0000700001047983 */ /* 0x0001680000300a00 */
[----:B------:R0:W5:Y:S01]  /*5fc0*/  LDL.LU R3, [R1+0x6c] ;  /* 0x00006c0001037983 */ /* 0x0001620000300800 */
[-C--:B--2---:R-:W-:Y:S02]  /*5fd0*/  IMAD R26, R31, R28.reuse, RZ ;  /* 0x0000001c1f1a7224 */ /* 0x084fe400078e02ff */
[----:B------:R-:W-:-:S04]  /*5fe0*/  IMAD.WIDE.U32 R24, R30, R28, R24 ;  /* 0x0000001c1e187225 */ /* 0x000fc800078e0018 */
[----:B------:R-:W-:Y:S01]  /*5ff0*/  IMAD R27, R30, R29, R26 ;  /* 0x0000001d1e1b7224 */ /* 0x000fe200078e021a */
[----:B------:R-:W-:Y:S01]  /*6000*/  LEA R26, P0, R28, R24, 0x3 ;  /* 0x000000181c1a7211 */ /* 0x000fe200078018ff */
[----:B----4-:R-:W-:Y:S01]  /*6010*/  IMAD R35, R2, -0x2, R35 ;  /* 0xfffffffe02237824 */ /* 0x010fe200078e0223 */
[----:B------:R-:W-:Y:S01]  /*6020*/  IADD3 R24, P1, R24, UR20, RZ ;  /* 0x0000001418187c10 */ /* 0x000fe2000ff3e0ff */
[----:B------:R0:W5:Y:S01]  /*6030*/  LDL.LU R2, [R1+0x68] ;  /* 0x0000680001027983 */ /* 0x0001620000300800 */
[----:B------:R-:W-:Y:S01]  /*6040*/  IMAD.IADD R27, R25, 0x1, R27 ;  /* 0x00000001191b7824 */ /* 0x000fe200078e021b */
[----:B------:R-:W-:-:S04]  /*6050*/  IADD3 R26, P2, R26, UR20, RZ ;  /* 0x000000141a1a7c10 */ /* 0x000fc8000ff5e0ff */
[----:B------:R-:W-:Y:S02]  /*6060*/  LEA.HI.X R28, R28, R27, R29, 0x3, P0 ;  /* 0x0000001b1c1c7211 */ /* 0x000fe400000f1c1d */
[----:B------:R-:W-:Y:S01]  /*6070*/  FSETP.NEU.AND P0, PT, RZ, UR19, PT ;  /* 0x00000013ff007c0b */ /* 0x000fe2000bf0d000 */
[----:B------:R-:W-:Y:S02]  /*6080*/  IMAD.IADD R34, R0, 0x1, -R34 ;  /* 0x0000000100227824 */ /* 0x000fe400078e0a22 */
[----:B------:R0:W5:Y:S01]  /*6090*/  LDL.LU R0, [R1+0x64] ;  /* 0x0000640001007983 */ /* 0x0001620000300800 */
[----:B------:R-:W-:Y:S01]  /*60a0*/  IADD3.X R25, R27, UR21, RZ, P1, !PT ;  /* 0x000000151b197c10 */ /* 0x000fe20008ffe4ff */
[----:B------:R-:W-:Y:S01]  /*60b0*/  BSSY B0, `(.L_x_40) ;  /* 0x00008a7000007945 */ /* 0x000fe20003800000 */
[----:B------:R-:W-:Y:S01]  /*60c0*/  IADD3.X R27, R28, UR21, RZ, P2, !PT ;  /* 0x000000151c1b7c10 */ /* 0x000fe200097fe4ff */
[----:B------:R-:W-:-:S06]  /*60d0*/  IMAD.IADD R35, R35, 0x1, -R36 ;  /* 0x0000000123237824 */ /* 0x000fcc00078e0a24 */
[----:B0-----:R-:W-:Y:S05]  /*60e0*/  @!P0 BRA `(.L_x_41) ;  /* 0x0000006400e88947 */ /* 0x001fea0003800000 */
[----:B-----5:R0:W-:Y:S01]  /*60f0*/  STL [R1+0x64], R0 ;  /* 0x0000640001007387 */ /* 0x0201e20000100800 */
[----:B------:R-:W-:Y:S01]  /*6100*/  ULDC.64 UR20, c[0x0][0x5b8] ;  /* 0x00016e0000147ab9 */ /* 0x000fe20000000a00 */
[----:B------:R-:W-:Y:S02]  /*6110*/  ULDC.64 UR22, c[0x0][0x5a8] ;  /* 0x00016a0000167ab9 */ /* 0x000fe40000000a00 */
[----:B0-----:R-:W2:Y:S01]  /*6120*/  LDL.LU R0, [R1+0x38] ;  /* 0x0000380001007983 */ /* 0x001ea20000300800 */
[----:B------:R-:W-:Y:S01]  /*6130*/  IMAD R28, R38, UR20, RZ ;  /* 0x00000014261c7c24 */ /* 0x000fe2000f8e02ff */
[----:B------:R-:W-:Y:S01]  /*6140*/  BSSY B1, `(.L_x_42) ;  /* 0x0000011000017945 */ /* 0x000fe20003800000 */
[----:B--2---:R-:W-:-:S04]  /*6150*/  IMAD.WIDE.U32 R32, R0, UR20, R32 ;  /* 0x0000001400207c25 */ /* 0x004fc8000f8e0020 */
[----:B------:R-:W-:Y:S01]  /*6160*/  IMAD R29, R0, UR21, R28 ;  /* 0x00000015001d7c24 */ /* 0x000fe2000f8e021c */
[----:B------:R-:W-:Y:S01]  /*6170*/  IADD3 R32, P0, R36, R32, RZ ;  /* 0x0000002024207210 */ /* 0x000fe20007f1e0ff */
[----:B------:R0:W5:Y:S01]  /*6180*/  LDL.LU R0, [R1+0x64] ;  /* 0x0000640001007983 */ /* 0x0001620000300800 */
[----:B------:R-:W-:Y:S01]  /*6190*/  ULDC.64 UR20, c[0x0][0x5b0] ;  /* 0x00016c0000147ab9 */ /* 0x000fe20000000a00 */
[----:B------:R-:W-:Y:S02]  /*61a0*/  PRMT R36, RZ, 0x7610, R36 ;  /* 0x00007610ff247816 */ /* 0x000fe40000000024 */
[----:B------:R-:W-:Y:S01]  /*61b0*/  IADD3.X R33, R37, R33, R29, P0, !PT ;  /* 0x0000002125217210 */ /* 0x000fe200007fe41d */
[----:B------:R-:W-:Y:S01]  /*61c0*/  IMAD R37, R31, UR20, RZ ;  /* 0x000000141f257c24 */ /* 0x000fe2000f8e02ff */
[----:B------:R-:W-:Y:S01]  /*61d0*/  ISETP.GE.AND P0, PT, R35, 0x1, PT ;  /* 0x000000012300780c */ /* 0x000fe20003f06270 */
[----:B------:R-:W-:-:S03]  /*61e0*/  IMAD.WIDE.U32 R28, R30, UR20, R32 ;  /* 0x000000141e1c7c25 */ /* 0x000fc6000f8e0020 */
[----:B------:R-:W-:Y:S01]  /*61f0*/  ISETP.LT.OR P4, PT, R34, 0x1, !P0 ;  /* 0x000000012200780c */ /* 0x000fe20004781670 */
[----:B------:R-:W-:Y:S01]  /*6200*/  IMAD R37, R30, UR21, R37 ;  /* 0x000000151e257c24 */ /* 0x000fe2000f8e0225 */
[----:B------:R-:W-:-:S04]  /*6210*/  IADD3 R28, P1, R28, UR22, RZ ;  /* 0x000000161c1c7c10 */ /* 0x000fc8000ff3e0ff */
[----:B------:R-:W-:-:S07]  /*6220*/  IADD3.X R29, R29, UR23, R37, P1, !PT ;  /* 0x000000171d1d7c10 */ /* 0x000fce0008ffe425 */
[----:B0-----:R-:W-:Y:S05]  /*6230*/  @P4 BRA `(.L_x_43) ;  /* 0x0000000000044947 */ /* 0x001fea0003800000 */
[----:B------:R0:W5:Y:S02]  /*6240*/  LDG.E.U8 R36, desc[UR32][R28.64] ;  /* 0x000000201c247981 */ /* 0x000164000c1e1100 */
.L_x_43:
[----:B------:R-:W-:Y:S05]  /*6250*/  BSYNC B1 ;  /* 0x0000000000017941 */ /* 0x000fea0003800000 */
.L_x_42:
[----:B-----5:R-:W-:Y:S01]  /*6260*/  LOP3.LUT R36, R36, 0xff, RZ, 0xc0, !PT ;  /* 0x000000ff24247812 */ /* 0x020fe200078ec0ff */
[----:B------:R-:W-:Y:S01]  /*6270*/  BSSY B1, `(.L_x_44) ;  /* 0x000000c000017945 */ /* 0x000fe20003800000 */
[----:B------:R-:W-:Y:S02]  /*6280*/  ISETP.GE.AND P1, PT, R35, 0x2, PT ;  /* 0x000000022300780c */ /* 0x000fe40003f26270 */
[----:B------:R-:W-:Y:S02]  /*6290*/  F2FP.F16.E4M3.UNPACK_B R36, R36 ;  /* 0x00000024ff24723e */ /* 0x000fe400020006ff */
[----:B------:R-:W-:-:S03]  /*62a0*/  ISETP.LT.OR P2, PT, R34, 0x1, !P1 ;  /* 0x000000012200780c */ /* 0x000fc60004f41670 */
[----:B------:R-:W-:-:S05]  /*62b0*/  HADD2.F32 R36, -RZ, R36.H0_H0 ;  /* 0x20000024ff247230 */ /* 0x000fca0000004100 */
[----:B------:R-:W-:-:S04]  /*62c0*/  FMUL R36, R36, UR19 ;  /* 0x0000001324247c20 */ /* 0x000fc80008400000 */
[----:B------:R-:W-:-:S05]  /*62d0*/  FFMA R36, R227, UR24, R36 ;  /* 0x00000018e3247c23 */ /* 0x000fca0008000024 */
[----:B------:R-:W-:Y:S02]  /*62e0*/  F2FP.SATFINITE.E4M3.F32.PACK_AB_MERGE_C R37, RZ, R36, RZ ;  /* 0x00000024ff25723e */ /* 0x000fe400048070ff */
[----:B------:R-:W-:-:S03]  /*62f0*/  PRMT R36, RZ, 0x7610, R36 ;  /* 0x00007610ff247816 */ /* 0x000fc60000000024 */
[----:B------:R2:W-:Y:S01]  /*6300*/  @!P4 STG.E.U8 desc[UR32][R24.64], R37 ;  /* 0x000000251800c986 */ /* 0x0005e2000c101120 */
[----:B------:R-:W-:Y:S05]  /*6310*/  @P2 BRA `(.L_x_45) ;  /* 0x0000000000042947 */ /* 0x000fea0003800000 */
[----:B------:R3:W5:Y:S02]  /*6320*/  LDG.E.U8 R36, desc[UR32][R28.64+0x1] ;  /* 0x000001201c247981 */ /* 0x000764000c1e1100 */
.L_x_45:
[----:B------:R-:W-:Y:S05]  /*6330*/  BSYNC B1 ;  /* 0x0000000000017941 */ /* 0x000fea0003800000 */
.L_x_44:
[----:B-----5:R-:W-:Y:S01]  /*6340*/  LOP3.LUT R36, R36, 0xff, RZ, 0xc0, !PT ;  /* 0x000000ff24247812 */ /* 0x020fe200078ec0ff */
[----:B------:R-:W-:Y:S01]  /*6350*/  BSSY B1, `(.L_x_46) ;  /* 0x0000012000017945 */ /* 0x000fe20003800000 */
[----:B--2---:R-:W-:Y:S02]  /*6360*/  IADD3 R37, P4, R30, 0x8, RZ ;  /* 0x000000081e257810 */ /* 0x004fe40007f9e0ff */
[----:B------:R-:W-:Y:S02]  /*6370*/  F2FP.F16.E4M3.UNPACK_B R36, R36 ;  /* 0x00000024ff24723e */ /* 0x000fe400020006ff */
[----:B------:R-:W-:Y:S01]  /*6380*/  ISETP.LT.OR P0, PT, R34, 0x9, !P0 ;  /* 0x000000092200780c */ /* 0x000fe20004701670 */
[----:B------:R-:W-:Y:S02]  /*6390*/  IMAD.X R30, RZ, RZ, R31, P4 ;  /* 0x000000ffff1e7224 */ /* 0x000fe400020e061f */
[----:B------:R-:W-:Y:S02]  /*63a0*/  HADD2.F32 R36, -RZ, R36.H0_H0 ;  /* 0x20000024ff247230 */ /* 0x000fe40000004100 */
[----:B------:R-:W-:-:S02]  /*63b0*/  IMAD R30, R30, UR20, RZ ;  /* 0x000000141e1e7c24 */ /* 0x000fc4000f8e02ff */
[----:B------:R-:W-:-:S04]  /*63c0*/  IMAD.WIDE.U32 R32, R37, UR20, R32 ;  /* 0x0000001425207c25 */ /* 0x000fc8000f8e0020 */
[----:B------:R-:W-:Y:S01]  /*63d0*/  FMUL R31, R36, UR19 ;  /* 0x00000013241f7c20 */ /* 0x000fe20008400000 */
[----:B------:R-:W-:-:S03]  /*63e0*/  IMAD R37, R37, UR21, R30 ;  /* 0x0000001525257c24 */ /* 0x000fc6000f8e021e */
[----:B------:R-:W-:Y:S01]  /*63f0*/  FFMA R31, R226, UR24, R31 ;  /* 0x00000018e21f7c23 */ /* 0x000fe2000800001f */
[----:B------:R-:W-:Y:S02]  /*6400*/  IADD3 R30, P4, R32, UR22, RZ ;  /* 0x00000016201e7c10 */ /* 0x000fe4000ff9e0ff */
[----:B------:R-:W-:Y:S02]  /*6410*/  PRMT R32, RZ, 0x7610, R32 ;  /* 0x00007610ff207816 */ /* 0x000fe40000000020 */
[----:B------:R-:W-:Y:S02]  /*6420*/  F2FP.SATFINITE.E4M3.F32.PACK_AB_MERGE_C R39, RZ, R31, RZ ;  /* 0x0000001fff27723e */ /* 0x000fe400048070ff */
[----:B------:R-:W-:-:S03]  /*6430*/  IADD3.X R31, R33, UR23, R37, P4, !PT ;  /* 0x00000017211f7c10 */ /* 0x000fc6000a7fe425 */
[----:B------:R2:W-:Y:S01]  /*6440*/  @!P2 STG.E.U8 desc[UR32][R24.64+0x1], R39 ;  /* 0x000001271800a986 */ /* 0x0005e2000c101120 */
[----:B------:R-:W-:Y:S05]  /*6450*/  @P0 BRA `(.L_x_47) ;  /* 0x0000000000040947 */ /* 0x000fea0003800000 */
[----:B------:R4:W5:Y:S02]  /*6460*/  LDG.E.U8 R32, desc[UR32][R30.64] ;  /* 0x000000201e207981 */ /* 0x000964000c1e1100 */
.L_x_47:
[----:B------:R-:W-:Y:S05]  /*6470*/  BSYNC B1 ;  /* 0x0000000000017941 */ /* 0x000fea0003800000 */
.L_x_46:
[----:B-----5:R-:W-:Y:S01]  /*6480*/  LOP3.LUT R32, R32, 0xff, RZ, 0xc0, !PT ;  /* 0x000000ff20207812 */ /* 0x020fe200078ec0ff */
[----:B------:R-:W-:Y:S01]  /*6490*/  BSSY B1, `(.L_x_48) ;  /* 0x000000b000017945 */ /* 0x000fe20003800000 */
[----:B------:R-:W-:Y:S02]  /*64a0*/  ISETP.LT.OR P1, PT, R34, 0x9, !P1 ;  /* 0x000000092200780c */ /* 0x000fe40004f21670 */
[----:B------:R-:W-:-:S05]  /*64b0*/  F2FP.F16.E4M3.UNPACK_B R32, R32 ;  /* 0x00000020ff20723e */ /* 0x000fca00020006ff */
        /* <DEDUP_REMOVED lines=8> */
.L_x_49:
[----:B------:R-:W-:Y:S05]  /*6540*/  BSYNC B1 ;  /* 0x0000000000017941 */ /* 0x000fea0003800000 */
.L_x_48:
[----:B-----5:R-:W-:Y:S01]  /*6550*/  LOP3.LUT R32, R32, 0xff, RZ, 0xc0, !PT ;  /* 0x000000ff20207812 */ /* 0x020fe200078ec0ff */
[----:B------:R-:W-:Y:S01]  /*6560*/  BSSY B1, `(.L_x_50) ;  /* 0x000000c000017945 */ /* 0x000fe20003800000 */
[----:B------:R-:W-:Y:S02]  /*6570*/  ISETP.GE.AND P0, PT, R35, 0x9, PT ;  /* 0x000000092300780c */ /* 0x000fe40003f06270 */
[----:B------:R-:W-:Y:S02]  /*6580*/  F2FP.F16.E4M3.UNPACK_B R32, R32 ;  /* 0x00000020ff20723e */ /* 0x000fe400020006ff */
[----:B------:R-:W-:-:S03]  /*6590*/  ISETP.LT.OR P2, PT, R34, 0x1, !P0 ;  /* 0x000000012200780c */ /* 0x000fc60004741670 */
[----:B------:R-:W-:-:S05]  /*65a0*/  HADD2.F32 R32, -RZ, R32.H0_H0 ;  /* 0x20000020ff207230 */ /* 0x000fca0000004100 */
[----:B0-----:R-:W-:Y:S01]  /*65b0*/  FMUL R33, R32, UR19 ;  /* 0x0000001320217c20 */ /* 0x001fe20008400000 */
[----:B------:R-:W-:-:S03]  /*65c0*/  PRMT R32, RZ, 0x7610, R32 ;  /* 0x00007610ff207816 */ /* 0x000fc60000000020 */
[----:B------:R-:W-:-:S05]  /*65d0*/  FFMA R33, R224, UR24, R33 ;  /* 0x00000018e0217c23 */ /* 0x000fca0008000021 */
[----:B------:R-:W-:-:S05]  /*65e0*/  F2FP.SATFINITE.E4M3.F32.PACK_AB_MERGE_C R33, RZ, R33, RZ ;  /* 0x00000021ff21723e */ /* 0x000fca00048070ff */
[----:B------:R0:W-:Y:S01]  /*65f0*/  @!P1 STG.E.U8 desc[UR32][R26.64+0x1], R33 ;  /* 0x000001211a009986 */ /* 0x0001e2000c101120 */
[----:B------:R-:W-:Y:S05]  /*6600*/  @P2 BRA `(.L_x_51) ;  /* 0x0000000000042947 */ /* 0x000fea0003800000 */
[----:B------:R0:W5:Y:S02]  /*6610*/  LDG.E.U8 R32, desc[UR32][R28.64+0x8] ;  /* 0x000008201c207981 */ /* 0x000164000c1e1100 */
.L_x_51:
[----:B------:R-:W-:Y:S05]  /*6620*/  BSYNC B1 ;  /* 0x0000000000017941 */ /* 0x000fea0003800000 */
.L_x_50:
        /* <DEDUP_REMOVED lines=8> */
[----:B0-----:R-:W-:Y:S02]  /*66b0*/  F2FP.SATFINITE.E4M3.F32.PACK_AB_MERGE_C R33, RZ, R32, RZ ;  /* 0x00000020ff21723e */ /* 0x001fe400048070ff */
[----:B------:R-:W-:-:S03]  /*66c0*/  PRMT R32, RZ, 0x7610, R32 ;  /* 0x00007610ff207816 */ /* 0x000fc60000000020 */
[----:B------:R0:W-:Y:S01]  /*66d0*/  @!P2 STG.E.U8 desc[UR32][R24.64+0x8], R33 ;  /* 0x000008211800a986 */ /* 0x0001e2000c101120 */
[----:B------:R-:W-:Y:S05]  /*66e0*/  @P4 BRA `(.L_x_53) ;  /* 0x0000000000044947 */ /* 0x000fea0003800000 */
[----:B------:R0:W5:Y:S02]  /*66f0*/  LDG.E.U8 R32, desc[UR32][R28.64+0x9] ;  /* 0x000009201c207981 */ /* 0x000164000c1e1100 */
.L_x_53:
[----:B------:R-:W-:Y:S05]  /*6700*/  BSYNC B1 ;  /* 0x0000000000017941 */ /* 0x000fea0003800000 */
.L_x_52:
[----:B-----5:R-:W-:Y:S01]  /*6710*/  LOP3.LUT R32, R32, 0xff, RZ, 0xc0, !PT ;  /* 0x000000ff20207812 */ /* 0x020fe200078ec0ff */
[----:B------:R-:W-:Y:S01]  /*6720*/  BSSY B1, `(.L_x_54) ;  /* 0x000000b000017945 */ /* 0x000fe20003800000 */
[----:B------:R-:W-:Y:S02]  /*6730*/  ISETP.LT.OR P0, PT, R34, 0x9, !P0 ;  /* 0x000000092200780c */ /* 0x000fe40004701670 */
[----:B------:R-:W-:-:S05]  /*6740*/  F2FP.F16.E4M3.UNPACK_B R32, R32 ;  /* 0x00000020ff20723e */ /* 0x000fca00020006ff */
        /* <DEDUP_REMOVED lines=8> */
.L_x_55:
[----:B------:R-:W-:Y:S05]  /*67d0*/  BSYNC B1 ;  /* 0x0000000000017941 */ /* 0x000fea0003800000 */
.L_x_54:
[----:B-----5:R-:W-:Y:S01]  /*67e0*/  LOP3.LUT R32, R32, 0xff, RZ, 0xc0, !PT ;  /* 0x000000ff20207812 */ /* 0x020fe200078ec0ff */
[----:B------:R-:W-:Y:S01]  /*67f0*/  BSSY B1, `(.L_x_56) ;  /* 0x000000b000017945 */ /* 0x000fe20003800000 */
[----:B------:R-:W-:Y:S02]  /*6800*/  ISETP.LT.OR P1, PT, R34, 0x9, !P1 ;  /* 0x000000092200780c */ /* 0x000fe40004f21670 */
[----:B------:R-:W-:-:S05]  /*6810*/  F2FP.F16.E4M3.UNPACK_B R32, R32 ;  /* 0x00000020ff20723e */ /* 0x000fca00020006ff */
        /* <DEDUP_REMOVED lines=8> */
.L_x_57:
[----:B------:R-:W-:Y:S05]  /*68a0*/  BSYNC B1 ;  /* 0x0000000000017941 */ /* 0x000fea0003800000 */
.L_x_56:
        /* <DEDUP_REMOVED lines=13> */
.L_x_59:
[----:B------:R-:W-:Y:S05]  /*6980*/  BSYNC B1 ;  /* 0x0000000000017941 */ /* 0x000fea0003800000 */
.L_x_58:
        /* <DEDUP_REMOVED lines=13> */
.L_x_61:
[----:B------:R-:W-:Y:S05]  /*6a60*/  BSYNC B1 ;  /* 0x0000000000017941 */ /* 0x000fea0003800000 */
.L_x_60:
        /* <DEDUP_REMOVED lines=12> */
.L_x_63:
[----:B------:R-:W-:Y:S05]  /*6b30*/  BSYNC B1 ;  /* 0x0000000000017941 */ /* 0x000fea0003800000 */
.L_x_62:
        /* <DEDUP_REMOVED lines=12> */
.L_x_65:
[----:B------:R-:W-:Y:S05]  /*6c00*/  BSYNC B1 ;  /* 0x0000000000017941 */ /* 0x000fea0003800000 */
.L_x_64:
        /* <DEDUP_REMOVED lines=13> */
.L_x_67:
[----:B------:R-:W-:Y:S05]  /*6ce0*/  BSYNC B1 ;  /* 0x0000000000017941 */ /* 0x000fea0003800000 */
.L_x_66:
        /* <DEDUP_REMOVED lines=13> */
.L_x_69:
[----:B------:R-:W-:Y:S05]  /*6dc0*/  BSYNC B1 ;  /* 0x0000000000017941 */ /* 0x000fea0003800000 */
.L_x_68:
        /* <DEDUP_REMOVED lines=12> */
.L_x_71:
[----:B------:R-:W-:Y:S05]  /*6e90*/  BSYNC B1 ;  /* 0x0000000000017941 */ /* 0x000fea0003800000 */
.L_x_70:
        /* <DEDUP_REMOVED lines=12> */
.L_x_73:
[----:B------:R-:W-:Y:S05]  /*6f60*/  BSYNC B1 ;  /* 0x0000000000017941 */ /* 0x000fea0003800000 */
.L_x_72:
        /* <DEDUP_REMOVED lines=13> */
.L_x_75:
[----:B------:R-:W-:Y:S05]  /*7040*/  BSYNC B1 ;  /* 0x0000000000017941 */ /* 0x000fea0003800000 */
.L_x_74:
        /* <DEDUP_REMOVED lines=13> */
.L_x_77:
[----:B------:R-:W-:Y:S05]  /*7120*/  BSYNC B1 ;  /* 0x0000000000017941 */ /* 0x000fea0003800000 */
.L_x_76:
        /* <DEDUP_REMOVED lines=12> */
.L_x_79:
[----:B------:R-:W-:Y:S05]  /*71f0*/  BSYNC B1 ;  /* 0x0000000000017941 */ /* 0x000fea0003800000 */
.L_x_78:
        /* <DEDUP_REMOVED lines=12> */
.L_x_81:
[----:B------:R-:W-:Y:S05]  /*72c0*/  BSYNC B1 ;  /* 0x0000000000017941 */ /* 0x000fea0003800000 */
.L_x_80:
        /* <DEDUP_REMOVED lines=13> */
.L_x_83:
[----:B------:R-:W-:Y:S05]  /*73a0*/  BSYNC B1 ;  /* 0x0000000000017941 */ /* 0x000fea0003800000 */
.L_x_82:
        /* <DEDUP_REMOVED lines=13> */
.L_x_85:
[----:B------:R-:W-:Y:S05]  /*7480*/  BSYNC B1 ;  /* 0x0000000000017941 */ /* 0x000fea0003800000 */
.L_x_84:
        /* <DEDUP_REMOVED lines=12> */
.L_x_87:
[----:B------:R-:W-:Y:S05]  /*7550*/  BSYNC B1 ;  /* 0x0000000000017941 */ /* 0x000fea0003800000 */
.L_x_86:
        /* <DEDUP_REMOVED lines=12> */
.L_x_89:
[----:B------:R-:W-:Y:S05]  /*7620*/  BSYNC B1 ;  /* 0x0000000000017941 */ /* 0x000fea0003800000 */
.L_x_88:
        /* <DEDUP_REMOVED lines=13> */
.L_x_91:
[----:B------:R-:W-:Y:S05]  /*7700*/  BSYNC B1 ;  /* 0x0000000000017941 */ /* 0x000fea0003800000 */
.L_x_90:
        /* <DEDUP_REMOVED lines=13> */
.L_x_93:
[----:B------:R-:W-:Y:S05]  /*77e0*/  BSYNC B1 ;  /* 0x0000000000017941 */ /* 0x000fea0003800000 */
.L_x_92:
        /* <DEDUP_REMOVED lines=12> */
.L_x_95:
[----:B------:R-:W-:Y:S05]  /*78b0*/  BSYNC B1 ;  /* 0x0000000000017941 */ /* 0x000fea0003800000 */
.L_x_94:
        /* <DEDUP_REMOVED lines=12> */
.L_x_97:
[----:B------:R-:W-:Y:S05]  /*7980*/  BSYNC B1 ;  /* 0x0000000000017941 */ /* 0x000fea0003800000 */
.L_x_96:
        /* <DEDUP_REMOVED lines=13> */
.L_x_99:
[----:B------:R-:W-:Y:S05]  /*7a60*/  BSYNC B1 ;  /* 0x0000000000017941 */ /* 0x000fea0003800000 */
.L_x_98:
        /* <DEDUP_REMOVED lines=13> */
.L_x_101:
[----:B------:R-:W-:Y:S05]  /*7b40*/  BSYNC B1 ;  /* 0x0000000000017941 */ /* 0x000fea0003800000 */
.L_x_100:
        /* <DEDUP_REMOVED lines=12> */
.L_x_103:
[----:B------:R-:W-:Y:S05]  /*7c10*/  BSYNC B1 ;  /* 0x0000000000017941 */ /* 0x000fea0003800000 */
.L_x_102:
        /* <DEDUP_REMOVED lines=12> */
.L_x_105:
[----:B------:R-:W-:Y:S05]  /*7ce0*/  BSYNC B1 ;  /* 0x0000000000017941 */ /* 0x000fea0003800000 */
.L_x_104:
        /* <DEDUP_REMOVED lines=13> */
.L_x_107:
[----:B------:R-:W-:Y:S05]  /*7dc0*/  BSYNC B1 ;  /* 0x0000000000017941 */ /* 0x000fea0003800000 */
.L_x_106:
        /* <DEDUP_REMOVED lines=13> */
.L_x_109:
[----:B------:R-:W-:Y:S05]  /*7ea0*/  BSYNC B1 ;  /* 0x0000000000017941 */ /* 0x000fea0003800000 */
.L_x_108:
        /* <DEDUP_REMOVED lines=12> */
.L_x_111:
[----:B------:R-:W-:Y:S05]  /*7f70*/  BSYNC B1 ;  /* 0x0000000000017941 */ /* 0x000fea0003800000 */
.L_x_110:
        /* <DEDUP_REMOVED lines=12> */
.L_x_113:
[----:B------:R-:W-:Y:S05]  /*8040*/  BSYNC B1 ;  /* 0x0000000000017941 */ /* 0x000fea0003800000 */
.L_x_112:
        /* <DEDUP_REMOVED lines=13> */
.L_x_115:
[----:B------:R-:W-:Y:S05]  /*8120*/  BSYNC B1 ;  /* 0x0000000000017941 */ /* 0x000fea0003800000 */
.L_x_114:
        /* <DEDUP_REMOVED lines=13> */
.L_x_117:
[----:B------:R-:W-:Y:S05]  /*8200*/  BSYNC B1 ;  /* 0x0000000000017941 */ /* 0x000fea0003800000 */
.L_x_116:
        /* <DEDUP_REMOVED lines=12> */
.L_x_119:
[----:B------:R-:W-:Y:S05]  /*82d0*/  BSYNC B1 ;  /* 0x0000000000017941 */ /* 0x000fea0003800000 */
.L_x_118:
        /* <DEDUP_REMOVED lines=12> */
.L_x_121:
[----:B------:R-:W-:Y:S05]  /*83a0*/  BSYNC B1 ;  /* 0x0000000000017941 */ /* 0x000fea0003800000 */
.L_x_120:
        /* <DEDUP_REMOVED lines=13> */
.L_x_123:
[----:B------:R-:W-:Y:S05]  /*8480*/  BSYNC B1 ;  /* 0x0000000000017941 */ /* 0x000fea0003800000 */
.L_x_122:
        /* <DEDUP_REMOVED lines=13> */
.L_x_125:
[----:B------:R-:W-:Y:S05]  /*8560*/  BSYNC B1 ;  /* 0x0000000000017941 */ /* 0x000fea0003800000 */
.L_x_124:
        /* <DEDUP_REMOVED lines=12> */
.L_x_127:
[----:B------:R-:W-:Y:S05]  /*8630*/  BSYNC B1 ;  /* 0x0000000000017941 */ /* 0x000fea0003800000 */
.L_x_126:
        /* <DEDUP_REMOVED lines=12> */
.L_x_129:
[----:B------:R-:W-:Y:S05]  /*8700*/  BSYNC B1 ;  /* 0x0000000000017941 */ /* 0x000fea0003800000 */
.L_x_128:
        /* <DEDUP_REMOVED lines=13> */
.L_x_131:
[----:B------:R-:W-:Y:S05]  /*87e0*/  BSYNC B1 ;  /* 0x0000000000017941 */ /* 0x000fea0003800000 */
.L_x_130:
        /* <DEDUP_REMOVED lines=13> */
.L_x_133:
[----:B------:R-:W-:Y:S05]  /*88c0*/  BSYNC B1 ;  /* 0x0000000000017941 */ /* 0x000fea0003800000 */
.L_x_132:
        /* <DEDUP_REMOVED lines=12> */
.L_x_135:
[----:B------:R-:W-:Y:S05]  /*8990*/  BSYNC B1 ;  /* 0x0000000000017941 */ /* 0x000fea0003800000 */
.L_x_134:
        /* <DEDUP_REMOVED lines=12> */
.L_x_137:
[----:B------:R-:W-:Y:S05]  /*8a60*/  BSYNC B1 ;  /* 0x0000000000017941 */ /* 0x000fea0003800000 */
.L_x_136:
        /* <DEDUP_REMOVED lines=13> */
.L_x_139:
[----:B------:R-:W-:Y:S05]  /*8b40*/  BSYNC B1 ;  /* 0x0000000000017941 */ /* 0x000fea0003800000 */
.L_x_138:
        /* <DEDUP_REMOVED lines=13> */
.L_x_141:
[----:B------:R-:W-:Y:S05]  /*8c20*/  BSYNC B1 ;  /* 0x0000000000017941 */ /* 0x000fea0003800000 */
.L_x_140:
        /* <DEDUP_REMOVED lines=12> */
.L_x_143:
[----:B------:R-:W-:Y:S05]  /*8cf0*/  BSYNC B1 ;  /* 0x0000000000017941 */ /* 0x000fea0003800000 */
.L_x_142:
        /* <DEDUP_REMOVED lines=12> */
.L_x_145:
[----:B------:R-:W-:Y:S05]  /*8dc0*/  BSYNC B1 ;  /* 0x0000000000017941 */ /* 0x000fea0003800000 */
.L_x_144:
        /* <DEDUP_REMOVED lines=13> */
.L_x_147:
[----:B------:R-:W-:Y:S05]  /*8ea0*/  BSYNC B1 ;  /* 0x0000000000017941 */ /* 0x000fea0003800000 */
.L_x_146:
        /* <DEDUP_REMOVED lines=13> */
.L_x_149:
[----:B------:R-:W-:Y:S05]  /*8f80*/  BSYNC B1 ;  /* 0x0000000000017941 */ /* 0x000fea0003800000 */
.L_x_148:
        /* <DEDUP_REMOVED lines=12> */
.L_x_151:
[----:B------:R-:W-:Y:S05]  /*9050*/  BSYNC B1 ;  /* 0x0000000000017941 */ /* 0x000fea0003800000 */
.L_x_150:
        /* <DEDUP_REMOVED lines=12> */
.L_x_153:
[----:B------:R-:W-:Y:S05]  /*9120*/  BSYNC B1 ;  /* 0x0000000000017941 */ /* 0x000fea0003800000 */
.L_x_152:
        /* <DEDUP_REMOVED lines=13> */
.L_x_155:
[----:B------:R-:W-:Y:S05]  /*9200*/  BSYNC B1 ;  /* 0x0000000000017941 */ /* 0x000fea0003800000 */
.L_x_154:
        /* <DEDUP_REMOVED lines=13> */
.L_x_157:
[----:B------:R-:W-:Y:S05]  /*92e0*/  BSYNC B1 ;  /* 0x0000000000017941 */ /* 0x000fea0003800000 */
.L_x_156:
        /* <DEDUP_REMOVED lines=12> */
.L_x_159:
[----:B------:R-:W-:Y:S05]  /*93b0*/  BSYNC B1 ;  /* 0x0000000000017941 */ /* 0x000fea0003800000 */
.L_x_158:
        /* <DEDUP_REMOVED lines=12> */
.L_x_161:
[----:B------:R-:W-:Y:S05]  /*9480*/  BSYNC B1 ;  /* 0x0000000000017941 */ /* 0x000fea0003800000 */
.L_x_160:
        /* <DEDUP_REMOVED lines=13> */
.L_x_163:
[----:B------:R-:W-:Y:S05]  /*9560*/  BSYNC B1 ;  /* 0x0000000000017941 */ /* 0x000fea0003800000 */
.L_x_162:
        /* <DEDUP_REMOVED lines=13> */
.L_x_165:
[----:B------:R-:W-:Y:S05]  /*9640*/  BSYNC B1 ;  /* 0x0000000000017941 */ /* 0x000fea0003800000 */
.L_x_164:
        /* <DEDUP_REMOVED lines=12> */
.L_x_167:
[----:B------:R-:W-:Y:S05]  /*9710*/  BSYNC B1 ;  /* 0x0000000000017941 */ /* 0x000fea0003800000 */
.L_x_166:
        /* <DEDUP_REMOVED lines=12> */
.L_x_169:
[----:B------:R-:W-:Y:S05]  /*97e0*/  BSYNC B1 ;  /* 0x0000000000017941 */ /* 0x000fea0003800000 */
.L_x_168:
        /* <DEDUP_REMOVED lines=13> */
.L_x_171:
[----:B------:R-:W-:Y:S05]  /*98c0*/  BSYNC B1 ;  /* 0x0000000000017941 */ /* 0x000fea0003800000 */
.L_x_170:
        /* <DEDUP_REMOVED lines=13> */
.L_x_173:
[----:B------:R-:W-:Y:S05]  /*99a0*/  BSYNC B1 ;  /* 0x0000000000017941 */ /* 0x000fea0003800000 */
.L_x_172:
        /* <DEDUP_REMOVED lines=12> */
.L_x_175:
[----:B------:R-:W-:Y:S05]  /*9a70*/  BSYNC B1 ;  /* 0x0000000000017941 */ /* 0x000fea0003800000 */
.L_x_174:
        /* <DEDUP_REMOVED lines=12> */
.L_x_177:
[----:B------:R-:W-:Y:S05]  /*9b40*/  BSYNC B1 ;  /* 0x0000000000017941 */ /* 0x000fea0003800000 */
.L_x_176:
        /* <DEDUP_REMOVED lines=13> */
.L_x_179:
[----:B------:R-:W-:Y:S05]  /*9c20*/  BSYNC B1 ;  /* 0x0000000000017941 */ /* 0x000fea0003800000 */
.L_x_178:
        /* <DEDUP_REMOVED lines=13> */
.L_x_181:
[----:B------:R-:W-:Y:S05]  /*9d00*/  BSYNC B1 ;  /* 0x0000000000017941 */ /* 0x000fea0003800000 */
.L_x_180:
        /* <DEDUP_REMOVED lines=12> */
.L_x_183:
[----:B------:R-:W-:Y:S05]  /*9dd0*/  BSYNC B1 ;  /* 0x0000000000017941 */ /* 0x000fea0003800000 */
.L_x_182:
        /* <DEDUP_REMOVED lines=12> */
.L_x_185:
[----:B------:R-:W-:Y:S05]  /*9ea0*/  BSYNC B1 ;  /* 0x0000000000017941 */ /* 0x000fea0003800000 */
.L_x_184:
        /* <DEDUP_REMOVED lines=13> */
.L_x_187:
[----:B------:R-:W-:Y:S05]  /*9f80*/  BSYNC B1 ;  /* 0x0000000000017941 */ /* 0x000fea0003800000 */
.L_x_186:
        /* <DEDUP_REMOVED lines=13> */
.L_x_189:
[----:B------:R-:W-:Y:S05]  /*a060*/  BSYNC B1 ;  /* 0x0000000000017941 */ /* 0x000fea0003800000 */
.L_x_188:
        /* <DEDUP_REMOVED lines=12> */
.L_x_191:
[----:B------:R-:W-:Y:S05]  /*a130*/  BSYNC B1 ;  /* 0x0000000000017941 */ /* 0x000fea0003800000 */
.L_x_190:
        /* <DEDUP_REMOVED lines=12> */
.L_x_193:
[----:B------:R-:W-:Y:S05]  /*a200*/  BSYNC B1 ;  /* 0x0000000000017941 */ /* 0x000fea0003800000 */
.L_x_192:
        /* <DEDUP_REMOVED lines=13> */
.L_x_195:
[----:B------:R-:W-:Y:S05]  /*a2e0*/  BSYNC B1 ;  /* 0x0000000000017941 */ /* 0x000fea0003800000 */
.L_x_194:
        /* <DEDUP_REMOVED lines=13> */
.L_x_197:
[----:B------:R-:W-:Y:S05]  /*a3c0*/  BSYNC B1 ;  /* 0x0000000000017941 */ /* 0x000fea0003800000 */
.L_x_196:
        /* <DEDUP_REMOVED lines=12> */
.L_x_199:
[----:B------:R-:W-:Y:S05]  /*a490*/  BSYNC B1 ;  /* 0x0000000000017941 */ /* 0x000fea0003800000 */
.L_x_198:
        /* <DEDUP_REMOVED lines=12> */
.L_x_201:
[----:B------:R-:W-:Y:S05]  /*a560*/  BSYNC B1 ;  /* 0x0000000000017941 */ /* 0x000fea0003800000 */
.L_x_200:
        /* <DEDUP_REMOVED lines=13> */
.L_x_203:
[----:B------:R-:W-:Y:S05]  /*a640*/  BSYNC B1 ;  /* 0x0000000000017941 */ /* 0x000fea0003800000 */
.L_x_202:
        /* <DEDUP_REMOVED lines=13> */
.L_x_205:
[----:B------:R-:W-:Y:S05]  /*a720*/  BSYNC B1 ;  /* 0x0000000000017941 */ /* 0x000fea0003800000 */
.L_x_204:
        /* <DEDUP_REMOVED lines=12> */
.L_x_207:
[----:B------:R-:W-:Y:S05]  /*a7f0*/  BSYNC B1 ;  /* 0x0000000000017941 */ /* 0x000fea0003800000 */
.L_x_206:
        /* <DEDUP_REMOVED lines=12> */
.L_x_209:
[----:B------:R-:W-:Y:S05]  /*a8c0*/  BSYNC B1 ;  /* 0x0000000000017941 */ /* 0x000fea0003800000 */
.L_x_208:
        /* <DEDUP_REMOVED lines=13> */
.L_x_211:
[----:B------:R-:W-:Y:S05]  /*a9a0*/  BSYNC B1 ;  /* 0x0000000000017941 */ /* 0x000fea0003800000 */
.L_x_210:
[----:B-----5:R-:W-:Y:S01]  /*a9b0*/  LOP3.LUT R32, R32, 0xff, RZ, 0xc0, !PT ;  /* 0x000000ff20207812 */ /* 0x020fe200078ec0ff */
[----:B------:R-:W-:Y:S01]  /*a9c0*/  BSSY B1, `(.L_x_212) ;  /* 0x000000c000017945 */ /* 0x000fe20003800000 */
[----:B------:R-:W-:Y:S02]  /*a9d0*/  ISETP.GE.AND P1, PT, R35, 0xaa, PT ;  /* 0x000000aa2300780c */ /* 0x000fe40003f26270 */
[----:B------:R-:W-:Y:S02]  /*a9e0*/  F2FP.F16.E4M3.UNPACK_B R32, R32 ;  /* 0x00000020ff20723e */ /* 0x000fe400020006ff */
[----:B------:R-:W-:-:S03]  /*a9f0*/  ISETP.LT.OR P4, PT, R34, 0x1, !P1 ;  /* 0x000000012200780c */ /* 0x000fc60004f81670 */
[----:B------:R-:W-:-:S05]  /*aa00*/  HADD2.F32 R32, -RZ, R32.H0_H0 ;  /* 0x20000020ff207230 */ /* 0x000fca0000004100 */
[----:B------:R-:W-:-:S04]  /*aa10*/  FMUL R32, R32, UR19 ;  /* 0x0000001320207c20 */ /* 0x000fc80008400000 */
[----:B------:R-:W-:Y:S01]  /*aa20*/  FFMA R32, R23, UR24, R32 ;  /* 0x0000001817207c23 */ /* 0x000fe20008000020 */
[----:B------:R-:W-:-:S04]  /*aa30*/  PRMT R23, RZ, 0x7610, R23 ;  /* 0x00007610ff177816 */ /* 0x000fc80000000017 */
[----:B0-----:R-:W-:-:S05]  /*aa40*/  F2FP.SATFINITE.E4M3.F32.PACK_AB_MERGE_C R33, RZ, R32, RZ ;  /* 0x00000020ff21723e */ /* 0x001fca00048070ff */
[----:B------:R0:W-:Y:S01]  /*aa50*/  @!P2 STG.E.U8 desc[UR32][R24.64+0xa8], R33 ;  /* 0x0000a8211800a986 */ /* 0x0001e2000c101120 */
[----:B------:R-:W-:Y:S05]  /*aa60*/  @P4 BRA `(.L_x_213) ;  /* 0x0000000000044947 */ /* 0x000fea0003800000 */
[----:B------:R0:W5:Y:S02]  /*aa70*/  LDG.E.U8 R23, desc[UR32][R28.64+0xa9] ;  /* 0x0000a9201c177981 */ /* 0x000164000c1e1100 */
.L_x_213:
[----:B------:R-:W-:Y:S05]  /*aa80*/  BSYNC B1 ;  /* 0x0000000000017941 */ /* 0x000fea0003800000 */
.L_x_212:
[----:B-----5:R-:W-:Y:S01]  /*aa90*/  LOP3.LUT R23, R23, 0xff, RZ, 0xc0, !PT ;  /* 0x000000ff17177812 */ /* 0x020fe200078ec0ff */
[----:B------:R-:W-:Y:S01]  /*aaa0*/  BSSY B1, `(.L_x_214) ;  /* 0x000000b000017945 */ /* 0x000fe20003800000 */
[----:B------:R-:W-:Y:S02]  /*aab0*/  ISETP.LT.OR P0, PT, R34, 0x9, !P0 ;  /* 0x000000092200780c */ /* 0x000fe40004701670 */
[----:B------:R-:W-:-:S05]  /*aac0*/  F2FP.F16.E4M3.UNPACK_B R23, R23 ;  /* 0x00000017ff17723e */ /* 0x000fca00020006ff */
[----:B------:R-:W-:-:S05]  /*aad0*/  HADD2.F32 R23, -RZ, R23.H0_H0 ;  /* 0x20000017ff177230 */ /* 0x000fca0000004100 */
[----:B------:R-:W-:-:S04]  /*aae0*/  FMUL R23, R23, UR19 ;  /* 0x0000001317177c20 */ /* 0x000fc80008400000 */
[----:B------:R-:W-:Y:S01]  /*aaf0*/  FFMA R23, R22, UR24, R23 ;  /* 0x0000001816177c23 */ /* 0x000fe20008000017 */
[----:B------:R-:W-:-:S04]  /*ab00*/  PRMT R22, RZ, 0x7610, R22 ;  /* 0x00007610ff167816 */ /* 0x000fc80000000016 */
[----:B------:R-:W-:-:S05]  /*ab10*/  F2FP.SATFINITE.E4M3.F32.PACK_AB_MERGE_C R23, RZ, R23, RZ ;  /* 0x00000017ff17723e */ /* 0x000fca00048070ff */
[----:B------:R0:W-:Y:S01]  /*ab20*/  @!P4 STG.E.U8 desc[UR32][R24.64+0xa9], R23 ;  /* 0x0000a9171800c986 */ /* 0x0001e2000c101120 */
[----:B------:R-:W-:Y:S05]  /*ab30*/  @P0 BRA `(.L_x_215) ;  /* 0x0000000000040947 */ /* 0x000fea0003800000 */
[----:B------:R0:W5:Y:S02]  /*ab40*/  LDG.E.U8 R22, desc[UR32][R30.64+0xa8] ;  /* 0x0000a8201e167981 */ /* 0x000164000c1e1100 */
.L_x_215:
[----:B------:R-:W-:Y:S05]  /*ab50*/  BSYNC B1 ;  /* 0x0000000000017941 */ /* 0x000fea0003800000 */
.L_x_214:
        /* <DEDUP_REMOVED lines=12> */
.L_x_217:
[----:B------:R-:W-:Y:S05]  /*ac20*/  BSYNC B1 ;  /* 0x0000000000017941 */ /* 0x000fea0003800000 */
.L_x_216:
        /* <DEDUP_REMOVED lines=13> */
.L_x_219:
[----:B------:R-:W-:Y:S05]  /*ad00*/  BSYNC B1 ;  /* 0x0000000000017941 */ /* 0x000fea0003800000 */
.L_x_218:
        /* <DEDUP_REMOVED lines=13> */
.L_x_221:
[----:B------:R-:W-:Y:S05]  /*ade0*/  BSYNC B1 ;  /* 0x0000000000017941 */ /* 0x000fea0003800000 */
.L_x_220:
        /* <DEDUP_REMOVED lines=12> */
.L_x_223:
[----:B------:R-:W-:Y:S05]  /*aeb0*/  BSYNC B1 ;  /* 0x0000000000017941 */ /* 0x000fea0003800000 */
.L_x_222:
        /* <DEDUP_REMOVED lines=12> */
.L_x_225:
[----:B------:R-:W-:Y:S05]  /*af80*/  BSYNC B1 ;  /* 0x0000000000017941 */ /* 0x000fea0003800000 */
.L_x_224:
        /* <DEDUP_REMOVED lines=13> */
.L_x_227:
[----:B------:R-:W-:Y:S05]  /*b060*/  BSYNC B1 ;  /* 0x0000000000017941 */ /* 0x000fea0003800000 */
.L_x_226:
        /* <DEDUP_REMOVED lines=13> */
.L_x_229:
[----:B------:R-:W-:Y:S05]  /*b140*/  BSYNC B1 ;  /* 0x0000000000017941 */ /* 0x000fea0003800000 */
.L_x_228:
        /* <DEDUP_REMOVED lines=12> */
.L_x_231:
[----:B------:R-:W-:Y:S05]  /*b210*/  BSYNC B1 ;  /* 0x0000000000017941 */ /* 0x000fea0003800000 */
.L_x_230:
        /* <DEDUP_REMOVED lines=12> */
.L_x_233:
[----:B------:R-:W-:Y:S05]  /*b2e0*/  BSYNC B1 ;  /* 0x0000000000017941 */ /* 0x000fea0003800000 */
.L_x_232:
        /* <DEDUP_REMOVED lines=13> */
.L_x_235:
[----:B------:R-:W-:Y:S05]  /*b3c0*/  BSYNC B1 ;  /* 0x0000000000017941 */ /* 0x000fea0003800000 */
.L_x_234:
        /* <DEDUP_REMOVED lines=13> */
.L_x_237:
[----:B------:R-:W-:Y:S05]  /*b4a0*/  BSYNC B1 ;  /* 0x0000000000017941 */ /* 0x000fea0003800000 */
.L_x_236:
        /* <DEDUP_REMOVED lines=12> */
.L_x_239:
[----:B------:R-:W-:Y:S05]  /*b570*/  BSYNC B1 ;  /* 0x0000000000017941 */ /* 0x000fea0003800000 */
.L_x_238:
        /* <DEDUP_REMOVED lines=12> */
.L_x_241:
[----:B------:R-:W-:Y:S05]  /*b640*/  BSYNC B1 ;  /* 0x0000000000017941 */ /* 0x000fea0003800000 */
.L_x_240:
        /* <DEDUP_REMOVED lines=13> */
.L_x_243:
[----:B------:R-:W-:Y:S05]  /*b720*/  BSYNC B1 ;  /* 0x0000000000017941 */ /* 0x000fea0003800000 */
.L_x_242:
        /* <DEDUP_REMOVED lines=13> */
.L_x_245:
[----:B------:R-:W-:Y:S05]  /*b800*/  BSYNC B1 ;  /* 0x0000000000017941 */ /* 0x000fea0003800000 */
.L_x_244:
        /* <DEDUP_REMOVED lines=12> */
.L_x_247:
[----:B------:R-:W-:Y:S05]  /*b8d0*/  BSYNC B1 ;  /* 0x0000000000017941 */ /* 0x000fea0003800000 */
.L_x_246:
        /* <DEDUP_REMOVED lines=12> */
.L_x_249:
[----:B------:R-:W-:Y:S05]  /*b9a0*/  BSYNC B1 ;  /* 0x0000000000017941 */ /* 0x000fea0003800000 */
.L_x_248:
        /* <DEDUP_REMOVED lines=13> */
.L_x_251:
[----:B------:R-:W-:Y:S05]  /*ba80*/  BSYNC B1 ;  /* 0x0000000000017941 */ /* 0x000fea0003800000 */
.L_x_250:
        /* <DEDUP_REMOVED lines=13> */
.L_x_253:
[----:B------:R-:W-:Y:S05]  /*bb60*/  BSYNC B1 ;  /* 0x0000000000017941 */ /* 0x000fea0003800000 */
.L_x_252:
        /* <DEDUP_REMOVED lines=12> */
.L_x_255:
[----:B------:R-:W-:Y:S05]  /*bc30*/  BSYNC B1 ;  /* 0x0000000000017941 */ /* 0x000fea0003800000 */
.L_x_254:
[----:B-----5:R-:W-:Y:S01]  /*bc40*/  LOP3.LUT R2, R2, 0xff, RZ, 0xc0, !PT ;  /* 0x000000ff02027812 */ /* 0x020fe200078ec0ff */
[----:B------:R-:W-:Y:S01]  /*bc50*/  BSSY B1, `(.L_x_256) ;  /* 0x000000b000017945 */ /* 0x000fe20003800000 */
[----:B------:R-:W-:Y:S02]  /*bc60*/  ISETP.LT.OR P1, PT, R34, 0x9, !P1 ;  /* 0x000000092200780c */ /* 0x000fe40004f21670 */
[----:B------:R-:W-:-:S05]  /*bc70*/  F2FP.F16.E4M3.UNPACK_B R2, R2 ;  /* 0x00000002ff02723e */ /* 0x000fca00020006ff */
[----:B------:R-:W-:-:S05]  /*bc80*/  HADD2.F32 R2, -RZ, R2.H0_H0 ;  /* 0x20000002ff027230 */ /* 0x000fca0000004100 */
[----:B0-----:R-:W-:-:S04]  /*bc90*/  FMUL R3, R2, UR19 ;  /* 0x0000001302037c20 */ /* 0x001fc80008400000 */
[----:B------:R-:W-:Y:S01]  /*bca0*/  FFMA R3, R0, UR24, R3 ;  /* 0x0000001800037c23 */ /* 0x000fe20008000003 */
[----:B------:R-:W-:-:S04]  /*bcb0*/  PRMT R0, RZ, 0x7610, R0 ;  /* 0x00007610ff007816 */ /* 0x000fc80000000000 */
[----:B------:R-:W-:-:S05]  /*bcc0*/  F2FP.SATFINITE.E4M3.F32.PACK_AB_MERGE_C R3, RZ, R3, RZ ;  /* 0x00000003ff03723e */ /* 0x000fca00048070ff */
[----:B------:R0:W-:Y:S01]  /*bcd0*/  @!P0 STG.E.U8 desc[UR32][R26.64+0xd0], R3 ;  /* 0x0000d0031a008986 */ /* 0x0001e2000c101120 */
[----:B------:R-:W-:Y:S05]  /*bce0*/  @P1 BRA `(.L_x_257) ;  /* 0x0000000000041947 */ /* 0x000fea0003800000 */
[----:B------:R0:W5:Y:S02]  /*bcf0*/  LDG.E.U8 R0, desc[UR32][R30.64+0xd1] ;  /* 0x0000d1201e007981 */ /* 0x000164000c1e1100 */
.L_x_257:
[----:B------:R-:W-:Y:S05]  /*bd00*/  BSYNC B1 ;  /* 0x0000000000017941 */ /* 0x000fea0003800000 */
.L_x_256:
[----:B------:R-:W2:Y:S01]  /*bd10*/  LDL.LU R2, [R1] ;  /* 0x0000000001027983 */ /* 0x000ea20000300800 */
[----:B-----5:R-:W-:Y:S01]  /*bd20*/  LOP3.LUT R0, R0, 0xff, RZ, 0xc0, !PT ;  /* 0x000000ff00007812 */ /* 0x020fe200078ec0ff */
[----:B------:R-:W-:Y:S01]  /*bd30*/  BSSY B1, `(.L_x_258) ;  /* 0x000000c000017945 */ /* 0x000fe20003800000 */
[----:B------:R-:W-:Y:S02]  /*bd40*/  ISETP.GE.AND P0, PT, R35, 0xd9, PT ;  /* 0x000000d92300780c */ /* 0x000fe40003f06270 */
[----:B------:R-:W-:Y:S02]  /*bd50*/  F2FP.F16.E4M3.UNPACK_B R0, R0 ;  /* 0x00000000ff00723e */ /* 0x000fe400020006ff */
[----:B------:R-:W-:-:S03]  /*bd60*/  ISETP.LT.OR P2, PT, R34, 0x1, !P0 ;  /* 0x000000012200780c */ /* 0x000fc60004741670 */
[----:B------:R-:W-:-:S05]  /*bd70*/  HADD2.F32 R0, -RZ, R0.H0_H0 ;  /* 0x20000000ff007230 */ /* 0x000fca0000004100 */
[----:B------:R-:W-:-:S04]  /*bd80*/  FMUL R0, R0, UR19 ;  /* 0x0000001300007c20 */ /* 0x000fc80008400000 */
[----:B--2---:R-:W-:-:S05]  /*bd90*/  FFMA R0, R2, UR24, R0 ;  /* 0x0000001802007c23 */ /* 0x004fca0008000000 */
[----:B0-----:R-:W-:Y:S02]  /*bda0*/  F2FP.SATFINITE.E4M3.F32.PACK_AB_MERGE_C R3, RZ, R0, RZ ;  /* 0x00000000ff03723e */ /* 0x001fe400048070ff */
[----:B------:R-:W-:-:S03]  /*bdb0*/  PRMT R0, RZ, 0x7610, R0 ;  /* 0x00007610ff007816 */ /* 0x000fc60000000000 */
[----:B------:R0:W-:Y:S01]  /*bdc0*/  @!P1 STG.E.U8 desc[UR32][R26.64+0xd1], R3 ;  /* 0x0000d1031a009986 */ /* 0x0001e2000c101120 */
[----:B------:R-:W-:Y:S05]  /*bdd0*/  @P2 BRA `(.L_x_259) ;  /* 0x0000000000042947 */ /* 0x000fea0003800000 */
[----:B------:R2:W5:Y:S02]  /*bde0*/  LDG.E.U8 R0, desc[UR32][R28.64+0xd8] ;  /* 0x0000d8201c007981 */ /* 0x000564000c1e1100 */
.L_x_259:
[----:B------:R-:W-:Y:S05]  /*bdf0*/  BSYNC B1 ;  /* 0x0000000000017941 */ /* 0x000fea0003800000 */
.L_x_258:
[----:B------:R-:W3:Y:S01]  /*be00*/  LDL.LU R2, [R1+0x4] ;  /* 0x0000040001027983 */ /* 0x000ee20000300800 */
[----:B-----5:R-:W-:Y:S01]  /*be10*/  LOP3.LUT R0, R0, 0xff, RZ, 0xc0, !PT ;  /* 0x000000ff00007812 */ /* 0x020fe200078ec0ff */
[----:B------:R-:W-:Y:S01]  /*be20*/  BSSY B1, `(.L_x_260) ;  /* 0x000000c000017945 */ /* 0x000fe20003800000 */
[----:B------:R-:W-:Y:S02]  /*be30*/  ISETP.GE.AND P1, PT, R35, 0xda, PT ;  /* 0x000000da2300780c */ /* 0x000fe40003f26270 */
[----:B------:R-:W-:Y:S02]  /*be40*/  F2FP.F16.E4M3.UNPACK_B R0, R0 ;  /* 0x00000000ff00723e */ /* 0x000fe400020006ff */
[----:B------:R-:W-:-:S03]  /*be50*/  ISETP.LT.OR P4, PT, R34, 0x1, !P1 ;  /* 0x000000012200780c */ /* 0x000fc60004f81670 */
[----:B------:R-:W-:-:S05]  /*be60*/  HADD2.F32 R0, -RZ, R0.H0_H0 ;  /* 0x20000000ff007230 */ /* 0x000fca0000004100 */
[----:B------:R-:W-:-:S04]  /*be70*/  FMUL R0, R0, UR19 ;  /* 0x0000001300007c20 */ /* 0x000fc80008400000 */
[----:B---3--:R-:W-:-:S05]  /*be80*/  FFMA R0, R2, UR24, R0 ;  /* 0x0000001802007c23 */ /* 0x008fca0008000000 */
[----:B0-----:R-:W-:Y:S02]  /*be90*/  F2FP.SATFINITE.E4M3.F32.PACK_AB_MERGE_C R3, RZ, R0, RZ ;  /* 0x00000000ff03723e */ /* 0x001fe400048070ff */
[----:B------:R-:W-:-:S03]  /*bea0*/  PRMT R0, RZ, 0x7610, R0 ;  /* 0x00007610ff007816 */ /* 0x000fc60000000000 */
[----:B------:R0:W-:Y:S01]  /*beb0*/  @!P2 STG.E.U8 desc[UR32][R24.64+0xd8], R3 ;  /* 0x0000d8031800a986 */ /* 0x0001e2000c101120 */
[----:B------:R-:W-:Y:S05]  /*bec0*/  @P4 BRA `(.L_x_261) ;  /* 0x0000000000044947 */ /* 0x000fea0003800000 */
[----:B------:R3:W5:Y:S02]  /*bed0*/  LDG.E.U8 R0, desc[UR32][R28.64+0xd9] ;  /* 0x0000d9201c007981 */ /* 0x000764000c1e1100 */
.L_x_261:
[----:B------:R-:W-:Y:S05]  /*bee0*/  BSYNC B1 ;  /* 0x0000000000017941 */ /* 0x000fea0003800000 */
.L_x_260:
[----:B------:R-:W2:Y:S01]  /*bef0*/  LDL.LU R2, [R1+0x8] ;  /* 0x0000080001027983 */ /* 0x000ea20000300800 */
[----:B-----5:R-:W-:Y:S01]  /*bf00*/  LOP3.LUT R0, R0, 0xff, RZ, 0xc0, !PT ;  /* 0x000000ff00007812 */ /* 0x020fe200078ec0ff */
[----:B------:R-:W-:Y:S01]  /*bf10*/  BSSY B1, `(.L_x_262) ;  /* 0x000000b000017945 */ /* 0x000fe20003800000 */
[----:B------:R-:W-:Y:S02]  /*bf20*/  ISETP.LT.OR P0, PT, R34, 0x9, !P0 ;  /* 0x000000092200780c */ /* 0x000fe40004701670 */
[----:B------:R-:W-:-:S05]  /*bf30*/  F2FP.F16.E4M3.UNPACK_B R0, R0 ;  /* 0x00000000ff00723e */ /* 0x000fca00020006ff */
        /* <DEDUP_REMOVED lines=8> */
.L_x_263:
[----:B------:R-:W-:Y:S05]  /*bfc0*/  BSYNC B1 ;  /* 0x0000000000017941 */ /* 0x000fea0003800000 */
.L_x_262:
[----:B------:R-:W3:Y:S01]  /*bfd0*/  LDL.LU R2, [R1+0xc] ;  /* 0x00000c0001027983 */ /* 0x000ee20000300800 */
[----:B-----5:R-:W-:Y:S01]  /*bfe0*/  LOP3.LUT R0, R0, 0xff, RZ, 0xc0, !PT ;  /* 0x000000ff00007812 */ /* 0x020fe200078ec0ff */
[----:B------:R-:W-:Y:S01]  /*bff0*/  BSSY B1, `(.L_x_264) ;  /* 0x000000b000017945 */ /* 0x000fe20003800000 */
[----:B------:R-:W-:Y:S02]  /*c000*/  ISETP.LT.OR P1, PT, R34, 0x9, !P1 ;  /* 0x000000092200780c */ /* 0x000fe40004f21670 */
[----:B------:R-:W-:-:S05]  /*c010*/  F2FP.F16.E4M3.UNPACK_B R0, R0 ;  /* 0x00000000ff00723e */ /* 0x000fca00020006ff */
        /* <DEDUP_REMOVED lines=8> */
.L_x_265:
[----:B------:R-:W-:Y:S05]  /*c0a0*/  BSYNC B1 ;  /* 0x0000000000017941 */ /* 0x000fea0003800000 */
.L_x_264:
[----:B------:R-:W2:Y:S01]  /*c0b0*/  LDL.LU R2, [R1+0x10] ;  /* 0x0000100001027983 */ /* 0x000ea20000300800 */
        /* <DEDUP_REMOVED lines=13> */
.L_x_267:
[----:B------:R-:W-:Y:S05]  /*c190*/  BSYNC B1 ;  /* 0x0000000000017941 */ /* 0x000fea0003800000 */
.L_x_266:
        /* <DEDUP_REMOVED lines=14> */
.L_x_269:
[----:B------:R-:W-:Y:S05]  /*c280*/  BSYNC B1 ;  /* 0x0000000000017941 */ /* 0x000fea0003800000 */
.L_x_268:
        /* <DEDUP_REMOVED lines=13> */
.L_x_271:
[----:B------:R-:W-:Y:S05]  /*c360*/  BSYNC B1 ;  /* 0x0000000000017941 */ /* 0x000fea0003800000 */
.L_x_270:
        /* <DEDUP_REMOVED lines=13> */
.L_x_273:
[----:B------:R-:W-:Y:S05]  /*c440*/  BSYNC B1 ;  /* 0x0000000000017941 */ /* 0x000fea0003800000 */
.L_x_272:
        /* <DEDUP_REMOVED lines=14> */
.L_x_275:
[----:B------:R-:W-:Y:S05]  /*c530*/  BSYNC B1 ;  /* 0x0000000000017941 */ /* 0x000fea0003800000 */
.L_x_274:
        /* <DEDUP_REMOVED lines=14> */
.L_x_277:
[----:B------:R-:W-:Y:S05]  /*c620*/  BSYNC B1 ;  /* 0x0000000000017941 */ /* 0x000fea0003800000 */
.L_x_276:
        /* <DEDUP_REMOVED lines=13> */
.L_x_279:
[----:B------:R-:W-:Y:S05]  /*c700*/  BSYNC B1 ;  /* 0x0000000000017941 */ /* 0x000fea0003800000 */
.L_x_278:
        /* <DEDUP_REMOVED lines=13> */
.L_x_281:
[----:B------:R-:W-:Y:S05]  /*c7e0*/  BSYNC B1 ;  /* 0x0000000000017941 */ /* 0x000fea0003800000 */
.L_x_280:
[----:B------:R-:W-:Y:S05]  /*c7f0*/  @P1 BRA `(.L_x_282) ;  /* 0x0000002000c81947 */ /* 0x000fea0003800000 */
[----:B------:R-:W2:Y:S01]  /*c800*/  LDL.LU R2, [R1+0x30] ;  /* 0x0000300001027983 */ /* 0x000ea20000300800 */
[----:B-----5:R-:W-:-:S04]  /*c810*/  LOP3.LUT R0, R0, 0xff, RZ, 0xc0, !PT ;  /* 0x000000ff00007812 */ /* 0x020fc800078ec0ff */
[----:B------:R-:W-:-:S05]  /*c820*/  F2FP.F16.E4M3.UNPACK_B R0, R0 ;  /* 0x00000000ff00723e */ /* 0x000fca00020006ff */
[----:B------:R-:W-:-:S05]  /*c830*/  HADD2.F32 R0, -RZ, R0.H0_H0 ;  /* 0x20000000ff007230 */ /* 0x000fca0000004100 */
[----:B------:R-:W-:-:S04]  /*c840*/  FMUL R0, R0, UR19 ;  /* 0x0000001300007c20 */ /* 0x000fc80008400000 */
[----:B--2---:R-:W-:-:S05]  /*c850*/  FFMA R0, R2, UR24, R0 ;  /* 0x0000001802007c23 */ /* 0x004fca0008000000 */
[----:B0-----:R-:W-:-:S05]  /*c860*/  F2FP.SATFINITE.E4M3.F32.PACK_AB_MERGE_C R3, RZ, R0, RZ ;  /* 0x00000000ff03723e */ /* 0x001fca00048070ff */
[----:B------:R0:W-:Y:S01]  /*c870*/  STG.E.U8 desc[UR32][R26.64+0xe9], R3 ;  /* 0x0000e9031a007986 */ /* 0x0001e2000c101120 */
[----:B------:R-:W-:Y:S05]  /*c880*/  BRA `(.L_x_282) ;  /* 0x0000002000a47947 */ /* 0x000fea0003800000 */
.L_x_41:
[C---:B------:R-:W-:Y:S01]  /*c890*/  ISETP.GE.AND P0, PT, R35.reuse, 0x2, PT ;  /* 0x000000022300780c */ /* 0x040fe20003f06270 */
[----:B------:R-:W-:Y:S01]  /*c8a0*/  FMUL R226, R226, UR24 ;  /* 0x00000018e2e27c20 */ /* 0x000fe20008400000 */
[----:B------:R-:W-:Y:S01]  /*c8b0*/  ISETP.GE.AND P1, PT, R35, 0x1, PT ;  /* 0x000000012300780c */ /* 0x000fe20003f26270 */
[----:B------:R-:W-:Y:S01]  /*c8c0*/  FMUL R227, R227, UR24 ;  /* 0x00000018e3e37c20 */ /* 0x000fe20008400000 */
[C---:B------:R-:W-:Y:S02]  /*c8d0*/  ISETP.LT.OR P4, PT, R34.reuse, 0x1, !P0 ;  /* 0x000000012200780c */ /* 0x040fe40004781670 */
[----:B------:R-:W-:Y:S02]  /*c8e0*/  ISETP.LT.OR P2, PT, R34, 0x1, !P1 ;  /* 0x000000012200780c */ /* 0x000fe40004f41670 */
[----:B------:R-:W-:Y:S02]  /*c8f0*/  F2FP.SATFINITE.E4M3.F32.PACK_AB_MERGE_C R29, RZ, R226, RZ ;  /* 0x000000e2ff1d723e */ /* 0x000fe400048070ff */
[----:B------:R-:W-:Y:S01]  /*c900*/  F2FP.SATFINITE.E4M3.F32.PACK_AB_MERGE_C R227, RZ, R227, RZ ;  /* 0x000000e3ffe3723e */ /* 0x000fe200048070ff */
[----:B------:R-:W-:Y:S01]  /*c910*/  FMUL R224, R224, UR24 ;  /* 0x00000018e0e07c20 */ /* 0x000fe20008400000 */
[C---:B------:R-:W-:Y:S01]  /*c920*/  ISETP.LT.OR P0, PT, R34.reuse, 0x9, !P0 ;  /* 0x000000092200780c */ /* 0x040fe20004701670 */
[----:B------:R-:W-:Y:S01]  /*c930*/  FMUL R225, R225, UR24 ;  /* 0x00000018e1e17c20 */ /* 0x000fe20008400000 */
[----:B------:R-:W-:Y:S01]  /*c940*/  ISETP.LT.OR P1, PT, R34, 0x9, !P1 ;  /* 0x000000092200780c */ /* 0x000fe20004f21670 */
[----:B------:R-:W-:Y:S01]  /*c950*/  FMUL R223, R223, UR24 ;  /* 0x00000018dfdf7c20 */ /* 0x000fe20008400000 */
[----:B------:R-:W-:Y:S01]  /*c960*/  FMUL R222, R222, UR24 ;  /* 0x00000018dede7c20 */ /* 0x000fe20008400000 */
[----:B------:R0:W-:Y:S01]  /*c970*/  @!P4 STG.E.U8 desc[UR32][R24.64+0x1], R29 ;  /* 0x0000011d1800c986 */ /* 0x0001e2000c101120 */
[----:B------:R-:W-:-:S03]  /*c980*/  ISETP.GE.AND P4, PT, R35, 0x9, PT ;  /* 0x000000092300780c */ /* 0x000fc60003f86270 */
[----:B------:R-:W-:Y:S01]  /*c990*/  @!P2 STG.E.U8 desc[UR32][R24.64], R227 ;  /* 0x000000e31800a986 */ /* 0x000fe2000c101120 */
[----:B------:R-:W-:Y:S02]  /*c9a0*/  ISETP.GE.AND P2, PT, R35, 0xa, PT ;  /* 0x0000000a2300780c */ /* 0x000fe40003f46270 */
[C---:B------:R-:W-:Y:S01]  /*c9b0*/  ISETP.LT.OR P5, PT, R34.reuse, 0x1, !P4 ;  /* 0x000000012200780c */ /* 0x040fe200067a1670 */
[----:B------:R-:W-:Y:S01]  /*c9c0*/  FMUL R221, R221, UR24 ;  /* 0x00000018dddd7c20 */ /* 0x000fe20008400000 */
[----:B------:R-:W-:Y:S01]  /*c9d0*/  ISETP.LT.OR P6, PT, R34, 0x1, !P2 ;  /* 0x000000012200780c */ /* 0x000fe200057c1670 */
[----:B------:R-:W-:Y:S01]  /*c9e0*/  FMUL R220, R220, UR24 ;  /* 0x00000018dcdc7c20 */ /* 0x000fe20008400000 */
[----:B------:R-:W-:Y:S01]  /*c9f0*/  FMUL R219, R219, UR24 ;  /* 0x00000018dbdb7c20 */ /* 0x000fe20008400000 */
[----:B0-----:R-:W-:Y:S01]  /*ca00*/  F2FP.SATFINITE.E4M3.F32.PACK_AB_MERGE_C R29, RZ, R224, RZ ;  /* 0x000000e0ff1d723e */ /* 0x001fe200048070ff */
[----:B------:R-:W-:Y:S01]  /*ca10*/  FMUL R218, R218, UR24 ;  /* 0x00000018dada7c20 */ /* 0x000fe20008400000 */
[----:B------:R-:W-:Y:S01]  /*ca20*/  F2FP.SATFINITE.E4M3.F32.PACK_AB_MERGE_C R225, RZ, R225, RZ ;  /* 0x000000e1ffe1723e */ /* 0x000fe200048070ff */
[----:B------:R-:W-:Y:S01]  /*ca30*/  FMUL R217, R217, UR24 ;  /* 0x00000018d9d97c20 */ /* 0x000fe20008400000 */
[----:B------:R-:W-:Y:S01]  /*ca40*/  F2FP.SATFINITE.E4M3.F32.PACK_AB_MERGE_C R223, RZ, R223, RZ ;  /* 0x000000dfffdf723e */ /* 0x000fe200048070ff */
[----:B------:R0:W-:Y:S01]  /*ca50*/  @!P0 STG.E.U8 desc[UR32][R26.64+0x1], R29 ;  /* 0x0000011d1a008986 */ /* 0x0001e2000c101120 */
[----:B------:R-:W-:-:S02]  /*ca60*/  ISETP.GE.AND P0, PT, R35, 0x11, PT ;  /* 0x000000112300780c */ /* 0x000fc40003f06270 */
[C---:B------:R-:W-:Y:S01]  /*ca70*/  ISETP.LT.OR P4, PT, R34.reuse, 0x9, !P4 ;  /* 0x000000092200780c */ /* 0x040fe20006781670 */
[----:B------:R-:W-:Y:S01]  /*ca80*/  @!P1 STG.E.U8 desc[UR32][R26.64], R225 ;  /* 0x000000e11a009986 */ /* 0x000fe2000c101120 */
[----:B------:R-:W-:Y:S02]  /*ca90*/  F2FP.SATFINITE.E4M3.F32.PACK_AB_MERGE_C R31, RZ, R222, RZ ;  /* 0x000000deff1f723e */ /* 0x000fe400048070ff */
[C---:B------:R-:W-:Y:S01]  /*caa0*/  ISETP.LT.OR P2, PT, R34.reuse, 0x9, !P2 ;  /* 0x000000092200780c */ /* 0x040fe20005741670 */
[----:B------:R-:W-:Y:S01]  /*cab0*/  @!P5 STG.E.U8 desc[UR32][R24.64+0x8], R223 ;  /* 0x000008df1800d986 */ /* 0x000fe2000c101120 */
[----:B------:R-:W-:Y:S02]  /*cac0*/  ISETP.GE.AND P1, PT, R35, 0x12, PT ;  /* 0x000000122300780c */ /* 0x000fe40003f26270 */
[C---:B------:R-:W-:Y:S01]  /*cad0*/  ISETP.LT.OR P5, PT, R34.reuse, 0x1, !P0 ;  /* 0x000000012200780c */ /* 0x040fe200047a1670 */
[----:B------:R2:W-:Y:S01]  /*cae0*/  @!P6 STG.E.U8 desc[UR32][R24.64+0x9], R31 ;  /* 0x0000091f1800e986 */ /* 0x0005e2000c101120 */
[----:B------:R-:W-:-:S02]  /*caf0*/  ISETP.LT.OR P6, PT, R34, 0x1, !P1 ;  /* 0x000000012200780c */ /* 0x000fc40004fc1670 */
[----:B------:R-:W-:Y:S01]  /*cb00*/  F2FP.SATFINITE.E4M3.F32.PACK_AB_MERGE_C R221, RZ, R221, RZ ;  /* 0x000000ddffdd723e */ /* 0x000fe200048070ff */
[----:B------:R-:W-:Y:S01]  /*cb10*/  FMUL R216, R216, UR24 ;  /* 0x00000018d8d87c20 */ /* 0x000fe20008400000 */
[----:B0-----:R-:W-:Y:S01]  /*cb20*/  F2FP.SATFINITE.E4M3.F32.PACK_AB_MERGE_C R29, RZ, R220, RZ ;  /* 0x000000dcff1d723e */ /* 0x001fe200048070ff */
[----:B------:R-:W-:Y:S01]  /*cb30*/  FMUL R215, R215, UR24 ;  /* 0x00000018d7d77c20 */ /* 0x000fe20008400000 */
[----:B------:R-:W-:Y:S01]  /*cb40*/  F2FP.SATFINITE.E4M3.F32.PACK_AB_MERGE_C R219, RZ, R219, RZ ;  /* 0x000000dbffdb723e */ /* 0x000fe200048070ff */
[----:B------:R-:W-:Y:S01]  /*cb50*/  @!P4 STG.E.U8 desc[UR32][R26.64+0x8], R221 ;  /* 0x000008dd1a00c986 */ /* 0x000fe2000c101120 */
[----:B------:R-:W-:Y:S02]  /*cb60*/  ISETP.GE.AND P4, PT, R35, 0x19, PT ;  /* 0x000000192300780c */ /* 0x000fe40003f86270 */
[----:B------:R-:W-:Y:S01]  /*cb70*/  ISETP.LT.OR P0, PT, R34, 0x9, !P0 ;  /* 0x000000092200780c */ /* 0x000fe20004701670 */
[----:B------:R0:W-:Y:S01]  /*cb80*/  @!P2 STG.E.U8 desc[UR32][R26.64+0x9], R29 ;  /* 0x0000091d1a00a986 */ /* 0x0001e2000c101120 */
[----:B--2---:R-:W-:-:S02]  /*cb90*/  F2FP.SATFINITE.E4M3.F32.PACK_AB_MERGE_C R31, RZ, R218, RZ ;  /* 0x000000daff1f723e */ /* 0x004fc400048070ff */
[C---:B------:R-:W-:Y:S01]  /*cba0*/  ISETP.LT.OR P1, PT, R34.reuse, 0x9, !P1 ;  /* 0x000000092200780c */ /* 0x040fe20004f21670 */
[----:B------:R-:W-:Y:S01]  /*cbb0*/  @!P5 STG.E.U8 desc[UR32][R24.64+0x10], R219 ;  /* 0x000010db1800d986 */ /* 0x000fe2000c101120 */
[----:B------:R-:W-:Y:S02]  /*cbc0*/  ISETP.GE.AND P2, PT, R35, 0x1a, PT ;  /* 0x0000001a2300780c */ /* 0x000fe40003f46270 */
[C---:B------:R-:W-:Y:S01]  /*cbd0*/  ISETP.LT.OR P5, PT, R34.reuse, 0x1, !P4 ;  /* 0x000000012200780c */ /* 0x040fe200067a1670 */
[----:B------:R2:W-:Y:S01]  /*cbe0*/  @!P6 STG.E.U8 desc[UR32][R24.64+0x11], R31 ;  /* 0x0000111f1800e986 */ /* 0x0005e2000c101120 */
[----:B------:R-:W-:Y:S02]  /*cbf0*/  ISETP.LT.OR P6, PT, R34, 0x1, !P2 ;  /* 0x000000012200780c */ /* 0x000fe400057c1670 */
[----:B------:R-:W-:Y:S01]  /*cc00*/  F2FP.SATFINITE.E4M3.F32.PACK_AB_MERGE_C R217, RZ, R217, RZ ;  /* 0x000000d9ffd9723e */ /* 0x000fe200048070ff */
[----:B------:R-:W-:Y:S01]  /*cc10*/  FMUL R214, R214, UR24 ;  /* 0x00000018d6d67c20 */ /* 0x000fe20008400000 */
[----:B0-----:R-:W-:Y:S01]  /*cc20*/  F2FP.SATFINITE.E4M3.F32.PACK_AB_MERGE_C R29, RZ, R216, RZ ;  /* 0x000000d8ff1d723e */ /* 0x001fe200048070ff */
[----:B------:R-:W-:Y:S01]  /*cc30*/  FMUL R213, R213, UR24 ;  /* 0x00000018d5d57c20 */ /* 0x000fe20008400000 */
[----:B------:R-:W-:Y:S01]  /*cc40*/  F2FP.SATFINITE.E4M3.F32.PACK_AB_MERGE_C R215, RZ, R215, RZ ;  /* 0x000000d7ffd7723e */ /* 0x000fe200048070ff */
[----:B------:R-:W-:Y:S01]  /*cc50*/  @!P0 STG.E.U8 desc[UR32][R26.64+0x10], R217 ;  /* 0x000010d91a008986 */ /* 0x000fe2000c101120 */
[----:B------:R-:W-:-:S02]  /*cc60*/  ISETP.GE.AND P0, PT, R35, 0x21, PT ;  /* 0x000000212300780c */ /* 0x000fc40003f06270 */
[C---:B------:R-:W-:Y:S01]  /*cc70*/  ISETP.LT.OR P4, PT, R34.reuse, 0x9, !P4 ;  /* 0x000000092200780c */ /* 0x040fe20006781670 */
[----:B------:R0:W-:Y:S01]  /*cc80*/  @!P1 STG.E.U8 desc[UR32][R26.64+0x11], R29 ;  /* 0x0000111d1a009986 */ /* 0x0001e2000c101120 */
[----:B--2---:R-:W-:Y:S02]  /*cc90*/  F2FP.SATFINITE.E4M3.F32.PACK_AB_MERGE_C R31, RZ, R214, RZ ;  /* 0x000000d6ff1f723e */ /* 0x004fe400048070ff */
[C---:B------:R-:W-:Y:S01]  /*cca0*/  ISETP.LT.OR P2, PT, R34.reuse, 0x9, !P2 ;  /* 0x000000092200780c */ /* 0x040fe20005741670 */
[----:B------:R-:W-:Y:S01]  /*ccb0*/  @!P5 STG.E.U8 desc[UR32][R24.64+0x18], R215 ;  /* 0x000018d71800d986 */ /* 0x000fe2000c101120 */
[----:B------:R-:W-:Y:S02]  /*ccc0*/  ISETP.GE.AND P1, PT, R35, 0x22, PT ;  /* 0x000000222300780c */ /* 0x000fe40003f26270 */
[----:B------:R-:W-:Y:S01]  /*ccd0*/  ISETP.LT.OR P5, PT, R34, 0x1, !P0 ;  /* 0x000000012200780c */ /* 0x000fe200047a1670 */
[----:B------:R-:W-:Y:S01]  /*cce0*/  FMUL R212, R212, UR24 ;  /* 0x00000018d4d47c20 */ /* 0x000fe20008400000 */
[----:B------:R2:W-:Y:S01]  /*ccf0*/  @!P6 STG.E.U8 desc[UR32][R24.64+0x19], R31 ;  /* 0x0000191f1800e986 */ /* 0x0005e2000c101120 */
[----:B------:R-:W-:Y:S01]  /*cd00*/  FMUL R211, R211, UR24 ;  /* 0x00000018d3d37c20 */ /* 0x000fe20008400000 */
        /* <DEDUP_REMOVED lines=14> */
[----:B------:R-:W-:Y:S01]  /*cdf0*/  ISETP.LT.OR P5, PT, R34, 0x1, !P4 ;  /* 0x000000012200780c */ /* 0x000fe200067a1670 */
[----:B------:R-:W-:Y:S01]  /*ce00*/  FMUL R208, R208, UR24 ;  /* 0x00000018d0d07c20 */ /* 0x000fe20008400000 */
[----:B------:R2:W-:Y:S01]  /*ce10*/  @!P6 STG.E.U8 desc[UR32][R24.64+0x21], R31 ;  /* 0x0000211f1800e986 */ /* 0x0005e2000c101120 */
[----:B------:R-:W-:Y:S01]  /*ce20*/  FMUL R207, R207, UR24 ;  /* 0x00000018cfcf7c20 */ /* 0x000fe20008400000 */
[----:B------:R-:W-:Y:S02]  /*ce30*/  ISETP.LT.OR P6, PT, R34, 0x1, !P2 ;  /* 0x000000012200780c */ /* 0x000fe400057c1670 */
[----:B------:R-:W-:Y:S01]  /*ce40*/  F2FP.SATFINITE.E4M3.F32.PACK_AB_MERGE_C R209, RZ, R209, RZ ;  /* 0x000000d1ffd1723e */ /* 0x000fe200048070ff */
[----:B------:R-:W-:Y:S01]  /*ce50*/  FMUL R206, R206, UR24 ;  /* 0x00000018cece7c20 */ /* 0x000fe20008400000 */
[----:B0-----:R-:W-:Y:S01]  /*ce60*/  F2FP.SATFINITE.E4M3.F32.PACK_AB_MERGE_C R29, RZ, R208, RZ ;  /* 0x000000d0ff1d723e */ /* 0x001fe200048070ff */
[----:B------:R-:W3:Y:S01]  /*ce70*/  LDL.LU R226, [R1+0x10] ;  /* 0x0000100001e27983 */ /* 0x000ee20000300800 */
[----:B------:R-:W-:-:S02]  /*ce80*/  F2FP.SATFINITE.E4M3.F32.PACK_AB_MERGE_C R207, RZ, R207, RZ ;  /* 0x000000cfffcf723e */ /* 0x000fc400048070ff */
[C---:B------:R-:W-:Y:S01]  /*ce90*/  ISETP.LT.OR P4, PT, R34.reuse, 0x9, !P4 ;  /* 0x000000092200780c */ /* 0x040fe20006781670 */
[----:B------:R-:W-:Y:S01]  /*cea0*/  @!P0 STG.E.U8 desc[UR32][R26.64+0x20], R209 ;  /* 0x000020d11a008986 */ /* 0x000fe2000c101120 */
[----:B------:R-:W-:Y:S01]  /*ceb0*/  ISETP.GE.AND P0, PT, R35, 0x31, PT ;  /* 0x000000312300780c */ /* 0x000fe20003f06270 */
[----:B------:R-:W-:Y:S01]  /*cec0*/  FMUL R205, R205, UR24 ;  /* 0x00000018cdcd7c20 */ /* 0x000fe20008400000 */
[----:B--2---:R-:W-:Y:S01]  /*ced0*/  F2FP.SATFINITE.E4M3.F32.PACK_AB_MERGE_C R31, RZ, R206, RZ ;  /* 0x000000ceff1f723e */ /* 0x004fe200048070ff */
[----:B------:R0:W-:Y:S01]  /*cee0*/  @!P1 STG.E.U8 desc[UR32][R26.64+0x21], R29 ;  /* 0x0000211d1a009986 */ /* 0x0001e2000c101120 */
[----:B------:R-:W-:Y:S02]  /*cef0*/  ISETP.LT.OR P2, PT, R34, 0x9, !P2 ;  /* 0x000000092200780c */ /* 0x000fe40005741670 */
[----:B------:R-:W-:Y:S01]  /*cf00*/  ISETP.GE.AND P1, PT, R35, 0x32, PT ;  /* 0x000000322300780c */ /* 0x000fe20003f26270 */
[----:B------:R-:W2:Y:S01]  /*cf10*/  LDL.LU R227, [R1+0xc] ;  /* 0x00000c0001e37983 */ /* 0x000ea20000300800 */
[----:B------:R-:W-:-:S03]  /*cf20*/  FMUL R204, R204, UR24 ;  /* 0x00000018cccc7c20 */ /* 0x000fc60008400000 */
[----:B------:R-:W-:Y:S01]  /*cf30*/  @!P5 STG.E.U8 desc[UR32][R24.64+0x28], R207 ;  /* 0x000028cf1800d986 */ /* 0x000fe2000c101120 */
[----:B------:R-:W-:-:S03]  /*cf40*/  ISETP.LT.OR P5, PT, R34, 0x1, !P0 ;  /* 0x000000012200780c */ /* 0x000fc600047a1670 */
[----:B------:R-:W4:Y:S01]  /*cf50*/  LDL.LU R224, [R1+0x8] ;  /* 0x0000080001e07983 */ /* 0x000f220000300800 */
[----:B------:R-:W-:-:S03]  /*cf60*/  FMUL R203, R203, UR24 ;  /* 0x00000018cbcb7c20 */ /* 0x000fc60008400000 */
[----:B------:R-:W3:Y:S01]  /*cf70*/  LDL.LU R222, [R1+0x4] ;  /* 0x0000040001de7983 */ /* 0x000ee20000300800 */
[----:B------:R-:W-:-:S03]  /*cf80*/  F2FP.SATFINITE.E4M3.F32.PACK_AB_MERGE_C R205, RZ, R205, RZ ;  /* 0x000000cdffcd723e */ /* 0x000fc600048070ff */
[----:B------:R-:W2:Y:S01]  /*cf90*/  LDL.LU R225, [R1] ;  /* 0x0000000001e17983 */ /* 0x000ea20000300800 */
[----:B------:R-:W-:Y:S01]  /*cfa0*/  FMUL R202, R202, UR24 ;  /* 0x00000018caca7c20 */ /* 0x000fe20008400000 */
[----:B0-----:R-:W-:Y:S01]  /*cfb0*/  F2FP.SATFINITE.E4M3.F32.PACK_AB_MERGE_C R29, RZ, R204, RZ ;  /* 0x000000ccff1d723e */ /* 0x001fe200048070ff */
[----:B------:R-:W-:Y:S01]  /*cfc0*/  FMUL R201, R201, UR24 ;  /* 0x00000018c9c97c20 */ /* 0x000fe20008400000 */
[----:B------:R0:W-:Y:S01]  /*cfd0*/  @!P6 STG.E.U8 desc[UR32][R24.64+0x29], R31 ;  /* 0x0000291f1800e986 */ /* 0x0001e2000c101120 */
[----:B------:R-:W-:Y:S01]  /*cfe0*/  ISETP.LT.OR P6, PT, R34, 0x1, !P1 ;  /* 0x000000012200780c */ /* 0x000fe20004fc1670 */
[----:B------:R-:W-:Y:S01]  /*cff0*/  FMUL R200, R200, UR24 ;  /* 0x00000018c8c87c20 */ /* 0x000fe20008400000 */
[----:B------:R-:W-:Y:S01]  /*d000*/  F2FP.SATFINITE.E4M3.F32.PACK_AB_MERGE_C R203, RZ, R203, RZ ;  /* 0x000000cbffcb723e */ /* 0x000fe200048070ff */
[----:B------:R-:W-:Y:S01]  /*d010*/  @!P4 STG.E.U8 desc[UR32][R26.64+0x28], R205 ;  /* 0x000028cd1a00c986 */ /* 0x000fe2000c101120 */
[----:B------:R-:W-:Y:S01]  /*d020*/  ISETP.GE.AND P4, PT, R35, 0x39, PT ;  /* 0x000000392300780c */ /* 0x000fe20003f86270 */
[----:B------:R-:W-:Y:S01]  /*d030*/  FMUL R199, R199, UR24 ;  /* 0x00000018c7c77c20 */ /* 0x000fe20008400000 */
[C---:B------:R-:W-:Y:S01]  /*d040*/  ISETP.LT.OR P0, PT, R34.reuse, 0x9, !P0 ;  /* 0x000000092200780c */ /* 0x040fe20004701670 */
[----:B------:R1:W-:Y:S01]  /*d050*/  @!P2 STG.E.U8 desc[UR32][R26.64+0x29], R29 ;  /* 0x0000291d1a00a986 */ /* 0x0003e2000c101120 */
[----:B------:R-:W-:Y:S01]  /*d060*/  ISETP.LT.OR P1, PT, R34, 0x9, !P1 ;  /* 0x000000092200780c */ /* 0x000fe20004f21670 */
[----:B------:R-:W-:Y:S01]  /*d070*/  FMUL R198, R198, UR24 ;  /* 0x00000018c6c67c20 */ /* 0x000fe20008400000 */
[----:B------:R-:W-:Y:S01]  /*d080*/  ISETP.GE.AND P2, PT, R35, 0x3a, PT ;  /* 0x0000003a2300780c */ /* 0x000fe20003f46270 */
[----:B------:R-:W-:Y:S01]  /*d090*/  @!P5 STG.E.U8 desc[UR32][R24.64+0x30], R203 ;  /* 0x000030cb1800d986 */ /* 0x000fe2000c101120 */
[----:B0-----:R-:W-:Y:S01]  /*d0a0*/  F2FP.SATFINITE.E4M3.F32.PACK_AB_MERGE_C R31, RZ, R202, RZ ;  /* 0x000000caff1f723e */ /* 0x001fe200048070ff */
[----:B------:R-:W-:Y:S01]  /*d0b0*/  FMUL R197, R197, UR24 ;  /* 0x00000018c5c57c20 */ /* 0x000fe20008400000 */
[----:B------:R-:W-:Y:S01]  /*d0c0*/  ISETP.LT.OR P5, PT, R34, 0x1, !P4 ;  /* 0x000000012200780c */ /* 0x000fe200067a1670 */
[----:B------:R-:W-:Y:S01]  /*d0d0*/  FMUL R196, R196, UR24 ;  /* 0x00000018c4c47c20 */ /* 0x000fe20008400000 */
[----:B------:R-:W-:Y:S01]  /*d0e0*/  F2FP.SATFINITE.E4M3.F32.PACK_AB_MERGE_C R201, RZ, R201, RZ ;  /* 0x000000c9ffc9723e */ /* 0x000fe200048070ff */
[----:B------:R0:W-:Y:S01]  /*d0f0*/  @!P6 STG.E.U8 desc[UR32][R24.64+0x31], R31 ;  /* 0x0000311f1800e986 */ /* 0x0001e2000c101120 */
[----:B------:R-:W-:Y:S01]  /*d100*/  ISETP.LT.OR P6, PT, R34, 0x1, !P2 ;  /* 0x000000012200780c */ /* 0x000fe200057c1670 */
[----:B------:R-:W-:Y:S01]  /*d110*/  FMUL R195, R195, UR24 ;  /* 0x00000018c3c37c20 */ /* 0x000fe20008400000 */
[----:B-1----:R-:W-:Y:S01]  /*d120*/  F2FP.SATFINITE.E4M3.F32.PACK_AB_MERGE_C R29, RZ, R200, RZ ;  /* 0x000000c8ff1d723e */ /* 0x002fe200048070ff */
[----:B------:R-:W-:Y:S01]  /*d130*/  @!P0 STG.E.U8 desc[UR32][R26.64+0x30], R201 ;  /* 0x000030c91a008986 */ /* 0x000fe2000c101120 */
[----:B------:R-:W-:Y:S01]  /*d140*/  F2FP.SATFINITE.E4M3.F32.PACK_AB_MERGE_C R199, RZ, R199, RZ ;  /* 0x000000c7ffc7723e */ /* 0x000fe200048070ff */
[----:B------:R-:W-:Y:S01]  /*d150*/  FMUL R194, R194, UR24 ;  /* 0x00000018c2c27c20 */ /* 0x000fe20008400000 */
[----:B------:R-:W-:Y:S01]  /*d160*/  ISETP.GE.AND P0, PT, R35, 0x41, PT ;  /* 0x000000412300780c */ /* 0x000fe20003f06270 */
[----:B------:R1:W-:Y:S01]  /*d170*/  @!P1 STG.E.U8 desc[UR32][R26.64+0x31], R29 ;  /* 0x0000311d1a009986 */ /* 0x0003e2000c101120 */
[C---:B------:R-:W-:Y:S01]  /*d180*/  ISETP.LT.OR P4, PT, R34.reuse, 0x9, !P4 ;  /* 0x000000092200780c */ /* 0x040fe20006781670 */
[----:B------:R-:W-:Y:S01]  /*d190*/  FMUL R193, R193, UR24 ;  /* 0x00000018c1c17c20 */ /* 0x000fe20008400000 */
[----:B------:R-:W-:Y:S01]  /*d1a0*/  ISETP.LT.OR P2, PT, R34, 0x9, !P2 ;  /* 0x000000092200780c */ /* 0x000fe20005741670 */
[----:B------:R-:W-:Y:S01]  /*d1b0*/  @!P5 STG.E.U8 desc[UR32][R24.64+0x38], R199 ;  /* 0x000038c71800d986 */ /* 0x000fe2000c101120 */
[----:B0-----:R-:W-:Y:S01]  /*d1c0*/  F2FP.SATFINITE.E4M3.F32.PACK_AB_MERGE_C R31, RZ, R198, RZ ;  /* 0x000000c6ff1f723e */ /* 0x001fe200048070ff */
[----:B------:R-:W-:Y:S01]  /*d1d0*/  FMUL R192, R192, UR24 ;  /* 0x00000018c0c07c20 */ /* 0x000fe20008400000 */
[----:B------:R-:W-:Y:S01]  /*d1e0*/  ISETP.GE.AND P1, PT, R35, 0x42, PT ;  /* 0x000000422300780c */ /* 0x000fe20003f26270 */
[----:B------:R-:W-:Y:S01]  /*d1f0*/  FMUL R191, R191, UR24 ;  /* 0x00000018bfbf7c20 */ /* 0x000fe20008400000 */
[C---:B------:R-:W-:Y:S01]  /*d200*/  ISETP.LT.OR P5, PT, R34.reuse, 0x1, !P0 ;  /* 0x000000012200780c */ /* 0x040fe200047a1670 */
[----:B------:R0:W-:Y:S01]  /*d210*/  @!P6 STG.E.U8 desc[UR32][R24.64+0x39], R31 ;  /* 0x0000391f1800e986 */ /* 0x0001e2000c101120 */
[----:B------:R-:W-:Y:S01]  /*d220*/  ISETP.LT.OR P6, PT, R34, 0x1, !P1 ;  /* 0x000000012200780c */ /* 0x000fe20004fc1670 */
[----:B------:R-:W-:Y:S01]  /*d230*/  FMUL R190, R190, UR24 ;  /* 0x00000018bebe7c20 */ /* 0x000fe20008400000 */
[----:B------:R-:W-:Y:S01]  /*d240*/  F2FP.SATFINITE.E4M3.F32.PACK_AB_MERGE_C R197, RZ, R197, RZ ;  /* 0x000000c5ffc5723e */ /* 0x000fe200048070ff */
[----:B------:R-:W-:Y:S01]  /*d250*/  FMUL R189, R189, UR24 ;  /* 0x00000018bdbd7c20 */ /* 0x000fe20008400000 */
[----:B-1----:R-:W-:Y:S01]  /*d260*/  F2FP.SATFINITE.E4M3.F32.PACK_AB_MERGE_C R29, RZ, R196, RZ ;  /* 0x000000c4ff1d723e */ /* 0x002fe200048070ff */
[----:B------:R-:W-:Y:S01]  /*d270*/  FMUL R188, R188, UR24 ;  /* 0x00000018bcbc7c20 */ /* 0x000fe20008400000 */
[----:B------:R-:W-:Y:S01]  /*d280*/  F2FP.SATFINITE.E4M3.F32.PACK_AB_MERGE_C R195, RZ, R195, RZ ;  /* 0x000000c3ffc3723e */ /* 0x000fe200048070ff */
[----:B------:R-:W-:Y:S01]  /*d290*/  @!P4 STG.E.U8 desc[UR32][R26.64+0x38], R197 ;  /* 0x000038c51a00c986 */ /* 0x000fe2000c101120 */
[----:B------:R-:W-:Y:S01]  /*d2a0*/  ISETP.GE.AND P4, PT, R35, 0x49, PT ;  /* 0x000000492300780c */ /* 0x000fe20003f86270 */
[----:B------:R-:W-:Y:S01]  /*d2b0*/  FMUL R187, R187, UR24 ;  /* 0x00000018bbbb7c20 */ /* 0x000fe20008400000 */
[----:B------:R-:W-:Y:S01]  /*d2c0*/  ISETP.LT.OR P0, PT, R34, 0x9, !P0 ;  /* 0x000000092200780c */ /* 0x000fe20004701670 */
[----:B------:R1:W-:Y:S01]  /*d2d0*/  @!P2 STG.E.U8 desc[UR32][R26.64+0x39], R29 ;  /* 0x0000391d1a00a986 */ /* 0x0003e2000c101120 */
[----:B0-----:R-:W-:Y:S01]  /*d2e0*/  F2FP.SATFINITE.E4M3.F32.PACK_AB_MERGE_C R31, RZ, R194, RZ ;  /* 0x000000c2ff1f723e */ /* 0x001fe200048070ff */
[----:B------:R-:W-:Y:S01]  /*d2f0*/  FMUL R186, R186, UR24 ;  /* 0x00000018baba7c20 */ /* 0x000fe20008400000 */
[C---:B------:R-:W-:Y:S01]  /*d300*/  ISETP.LT.OR P1, PT, R34.reuse, 0x9, !P1 ;  /* 0x000000092200780c */ /* 0x040fe20004f21670 */
[----:B------:R-:W-:Y:S01]  /*d310*/  @!P5 STG.E.U8 desc[UR32][R24.64+0x40], R195 ;  /* 0x000040c31800d986 */ /* 0x000fe2000c101120 */
        /* <DEDUP_REMOVED lines=201> */
[----:B-----5:R-:W-:Y:S01]  /*dfb0*/  FMUL R5, R5, UR24 ;  /* 0x0000001805057c20 */ /* 0x020fe20008400000 */
[C---:B------:R-:W-:Y:S01]  /*dfc0*/  ISETP.LT.OR P5, PT, R34.reuse, 0x1, !P4 ;  /* 0x000000012200780c */ /* 0x040fe200067a1670 */
[----:B------:R0:W-:Y:S01]  /*dfd0*/  @!P6 STG.E.U8 desc[UR32][R24.64+0x91], R31 ;  /* 0x0000911f1800e986 */ /* 0x0001e2000c101120 */
[----:B------:R-:W-:Y:S01]  /*dfe0*/  ISETP.LT.OR P6, PT, R34, 0x1, !P2 ;  /* 0x000000012200780c */ /* 0x000fe200057c1670 */
[----:B------:R-:W-:Y:S01]  /*dff0*/  FMUL R4, R4, UR24 ;  /* 0x0000001804047c20 */ /* 0x000fe20008400000 */
[----:B------:R-:W-:Y:S01]  /*e000*/  F2FP.SATFINITE.E4M3.F32.PACK_AB_MERGE_C R153, RZ, R153, RZ ;  /* 0x00000099ff99723e */ /* 0x000fe200048070ff */
[----:B------:R-:W4:Y:S01]  /*e010*/  LDL.LU R218, [R1+0x14] ;  /* 0x0000140001da7983 */ /* 0x000f220000300800 */
[----:B-1----:R-:W-:Y:S01]  /*e020*/  F2FP.SATFINITE.E4M3.F32.PACK_AB_MERGE_C R29, RZ, R152, RZ ;  /* 0x00000098ff1d723e */ /* 0x002fe200048070ff */
[----:B------:R-:W-:Y:S01]  /*e030*/  FMUL R3, R3, UR24 ;  /* 0x0000001803037c20 */ /* 0x000fe20008400000 */
[----:B------:R-:W-:Y:S01]  /*e040*/  F2FP.SATFINITE.E4M3.F32.PACK_AB_MERGE_C R151, RZ, R151, RZ ;  /* 0x00000097ff97723e */ /* 0x000fe200048070ff */
[----:B------:R-:W-:Y:S01]  /*e050*/  @!P0 STG.E.U8 desc[UR32][R26.64+0x90], R153 ;  /* 0x000090991a008986 */ /* 0x000fe2000c101120 */
[C---:B------:R-:W-:Y:S01]  /*e060*/  ISETP.GE.AND P0, PT, R35.reuse, 0xa1, PT ;  /* 0x000000a12300780c */ /* 0x040fe20003f06270 */
[----:B------:R-:W-:Y:S01]  /*e070*/  FMUL R0, R0, UR24 ;  /* 0x0000001800007c20 */ /* 0x000fe20008400000 */
[----:B------:R-:W-:Y:S01]  /*e080*/  ISETP.LT.OR P4, PT, R34, 0x9, !P4 ;  /* 0x000000092200780c */ /* 0x000fe20006781670 */
[----:B------:R1:W-:Y:S01]  /*e090*/  @!P1 STG.E.U8 desc[UR32][R26.64+0x91], R29 ;  /* 0x0000911d1a009986 */ /* 0x0003e2000c101120 */
[----:B0-----:R-:W-:Y:S01]  /*e0a0*/  F2FP.SATFINITE.E4M3.F32.PACK_AB_MERGE_C R31, RZ, R150, RZ ;  /* 0x00000096ff1f723e */ /* 0x001fe200048070ff */
[----:B------:R-:W-:Y:S01]  /*e0b0*/  FMUL R2, R2, UR24 ;  /* 0x0000001802027c20 */ /* 0x000fe20008400000 */
[----:B------:R-:W-:Y:S01]  /*e0c0*/  ISETP.LT.OR P2, PT, R34, 0x9, !P2 ;  /* 0x000000092200780c */ /* 0x000fe20005741670 */
[----:B------:R-:W-:Y:S01]  /*e0d0*/  @!P5 STG.E.U8 desc[UR32][R24.64+0x98], R151 ;  /* 0x000098971800d986 */ /* 0x000fe2000c101120 */
[----:B------:R-:W-:-:S02]  /*e0e0*/  ISETP.GE.AND P5, PT, R35, 0xa2, PT ;  /* 0x000000a22300780c */ /* 0x000fc40003fa6270 */
[C---:B------:R-:W-:Y:S01]  /*e0f0*/  ISETP.LT.OR P1, PT, R34.reuse, 0x1, !P0 ;  /* 0x000000012200780c */ /* 0x040fe20004721670 */
[----:B------:R0:W-:Y:S01]  /*e100*/  @!P6 STG.E.U8 desc[UR32][R24.64+0x99], R31 ;  /* 0x0000991f1800e986 */ /* 0x0001e2000c101120 */
[C---:B------:R-:W-:Y:S02]  /*e110*/  ISETP.LT.OR P6, PT, R34.reuse, 0x1, !P5 ;  /* 0x000000012200780c */ /* 0x040fe40006fc1670 */
[----:B------:R-:W-:Y:S01]  /*e120*/  F2FP.SATFINITE.E4M3.F32.PACK_AB_MERGE_C R149, RZ, R149, RZ ;  /* 0x00000095ff95723e */ /* 0x000fe200048070ff */
[----:B------:R-:W4:Y:S01]  /*e130*/  LDL.LU R220, [R1+0x18] ;  /* 0x0000180001dc7983 */ /* 0x000f220000300800 */
[----:B-1----:R-:W-:Y:S02]  /*e140*/  F2FP.SATFINITE.E4M3.F32.PACK_AB_MERGE_C R29, RZ, R148, RZ ;  /* 0x00000094ff1d723e */ /* 0x002fe400048070ff */
[----:B------:R-:W-:Y:S01]  /*e150*/  F2FP.SATFINITE.E4M3.F32.PACK_AB_MERGE_C R147, RZ, R147, RZ ;  /* 0x00000093ff93723e */ /* 0x000fe200048070ff */
[----:B------:R-:W-:Y:S01]  /*e160*/  @!P4 STG.E.U8 desc[UR32][R26.64+0x98], R149 ;  /* 0x000098951a00c986 */ /* 0x000fe2000c101120 */
[----:B------:R-:W-:-:S02]  /*e170*/  ISETP.LT.OR P0, PT, R34, 0x9, !P0 ;  /* 0x000000092200780c */ /* 0x000fc40004701670 */
[----:B------:R-:W-:Y:S01]  /*e180*/  ISETP.LT.OR P5, PT, R34, 0x9, !P5 ;  /* 0x000000092200780c */ /* 0x000fe20006fa1670 */
[----:B------:R1:W-:Y:S01]  /*e190*/  @!P2 STG.E.U8 desc[UR32][R26.64+0x99], R29 ;  /* 0x0000991d1a00a986 */ /* 0x0003e2000c101120 */
[----:B0-----:R-:W-:Y:S02]  /*e1a0*/  F2FP.SATFINITE.E4M3.F32.PACK_AB_MERGE_C R31, RZ, R146, RZ ;  /* 0x00000092ff1f723e */ /* 0x001fe400048070ff */
[----:B------:R-:W-:Y:S01]  /*e1b0*/  F2FP.SATFINITE.E4M3.F32.PACK_AB_MERGE_C R145, RZ, R145, RZ ;  /* 0x00000091ff91723e */ /* 0x000fe200048070ff */
[----:B------:R-:W-:Y:S01]  /*e1c0*/  @!P1 STG.E.U8 desc[UR32][R24.64+0xa0], R147 ;  /* 0x0000a09318009986 */ /* 0x000fe2000c101120 */
[C---:B------:R-:W-:Y:S02]  /*e1d0*/  ISETP.GE.AND P1, PT, R35.reuse, 0xaa, PT ;  /* 0x000000aa2300780c */ /* 0x040fe40003f26270 */
[----:B------:R-:W-:Y:S01]  /*e1e0*/  F2FP.SATFINITE.E4M3.F32.PACK_AB_MERGE_C R23, RZ, R23, RZ ;  /* 0x00000017ff17723e */ /* 0x000fe200048070ff */
[----:B------:R0:W-:Y:S01]  /*e1f0*/  @!P6 STG.E.U8 desc[UR32][R24.64+0xa1], R31 ;  /* 0x0000a11f1800e986 */ /* 0x0001e2000c101120 */
[----:B------:R-:W-:-:S02]  /*e200*/  ISETP.GE.AND P6, PT, R35, 0xa9, PT ;  /* 0x000000a92300780c */ /* 0x000fc40003fc6270 */
[C---:B------:R-:W-:Y:S01]  /*e210*/  ISETP.LT.OR P4, PT, R34.reuse, 0x1, !P1 ;  /* 0x000000012200780c */ /* 0x040fe20004f81670 */
[----:B------:R-:W-:Y:S01]  /*e220*/  @!P0 STG.E.U8 desc[UR32][R26.64+0xa0], R145 ;  /* 0x0000a0911a008986 */ /* 0x000fe2000c101120 */
[C---:B------:R-:W-:Y:S02]  /*e230*/  ISETP.LT.OR P2, PT, R34.reuse, 0x1, !P6 ;  /* 0x000000012200780c */ /* 0x040fe40007741670 */
[----:B-1----:R-:W-:Y:S01]  /*e240*/  F2FP.SATFINITE.E4M3.F32.PACK_AB_MERGE_C R29, RZ, R144, RZ ;  /* 0x00000090ff1d723e */ /* 0x002fe200048070ff */
[----:B------:R-:W4:Y:S01]  /*e250*/  LDL.LU R223, [R1+0x1c] ;  /* 0x00001c0001df7983 */ /* 0x000f220000300800 */
[C---:B------:R-:W-:Y:S02]  /*e260*/  ISETP.LT.OR P0, PT, R34.reuse, 0x9, !P6 ;  /* 0x000000092200780c */ /* 0x040fe40007701670 */
[----:B------:R-:W-:Y:S01]  /*e270*/  ISETP.LT.OR P1, PT, R34, 0x9, !P1 ;  /* 0x000000092200780c */ /* 0x000fe20004f21670 */
[----:B------:R-:W-:Y:S01]  /*e280*/  @!P5 STG.E.U8 desc[UR32][R26.64+0xa1], R29 ;  /* 0x0000a11d1a00d986 */ /* 0x000fe2000c101120 */
[----:B0-----:R-:W-:-:S02]  /*e290*/  F2FP.SATFINITE.E4M3.F32.PACK_AB_MERGE_C R31, RZ, R22, RZ ;  /* 0x00000016ff1f723e */ /* 0x001fc400048070ff */
[----:B------:R-:W-:Y:S02]  /*e2a0*/  F2FP.SATFINITE.E4M3.F32.PACK_AB_MERGE_C R21, RZ, R21, RZ ;  /* 0x00000015ff15723e */ /* 0x000fe400048070ff */
[----:B------:R-:W-:Y:S01]  /*e2b0*/  F2FP.SATFINITE.E4M3.F32.PACK_AB_MERGE_C R19, RZ, R19, RZ ;  /* 0x00000013ff13723e */ /* 0x000fe200048070ff */
[----:B------:R0:W-:Y:S01]  /*e2c0*/  @!P2 STG.E.U8 desc[UR32][R24.64+0xa8], R23 ;  /* 0x0000a8171800a986 */ /* 0x0001e2000c101120 */
[C---:B------:R-:W-:Y:S02]  /*e2d0*/  ISETP.GE.AND P2, PT, R35.reuse, 0xb2, PT ;  /* 0x000000b22300780c */ /* 0x040fe40003f46270 */
[----:B------:R-:W-:Y:S01]  /*e2e0*/  F2FP.SATFINITE.E4M3.F32.PACK_AB_MERGE_C R17, RZ, R17, RZ ;  /* 0x00000011ff11723e */ /* 0x000fe200048070ff */
[----:B------:R-:W-:Y:S01]  /*e2f0*/  @!P4 STG.E.U8 desc[UR32][R24.64+0xa9], R31 ;  /* 0x0000a91f1800c986 */ /* 0x000fe2000c101120 */
[----:B------:R-:W-:Y:S02]  /*e300*/  ISETP.GE.AND P4, PT, R35, 0xb1, PT ;  /* 0x000000b12300780c */ /* 0x000fe40003f86270 */
[C---:B------:R-:W-:Y:S01]  /*e310*/  ISETP.LT.OR P6, PT, R34.reuse, 0x1, !P2 ;  /* 0x000000012200780c */ /* 0x040fe200057c1670 */
[----:B------:R-:W-:Y:S01]  /*e320*/  @!P0 STG.E.U8 desc[UR32][R26.64+0xa8], R21 ;  /* 0x0000a8151a008986 */ /* 0x000fe2000c101120 */
[----:B------:R-:W-:-:S02]  /*e330*/  ISETP.LT.OR P5, PT, R34, 0x1, !P4 ;  /* 0x000000012200780c */ /* 0x000fc400067a1670 */
[C---:B------:R-:W-:Y:S02]  /*e340*/  ISETP.LT.OR P4, PT, R34.reuse, 0x9, !P4 ;  /* 0x000000092200780c */ /* 0x040fe40006781670 */
[----:B0-----:R-:W-:Y:S02]  /*e350*/  F2FP.SATFINITE.E4M3.F32.PACK_AB_MERGE_C R23, RZ, R20, RZ ;  /* 0x00000014ff17723e */ /* 0x001fe400048070ff */
[----:B------:R-:W-:Y:S02]  /*e360*/  F2FP.SATFINITE.E4M3.F32.PACK_AB_MERGE_C R29, RZ, R18, RZ ;  /* 0x00000012ff1d723e */ /* 0x000fe400048070ff */
[C---:B------:R-:W-:Y:S01]  /*e370*/  ISETP.GE.AND P0, PT, R35.reuse, 0xba, PT ;  /* 0x000000ba2300780c */ /* 0x040fe20003f06270 */
[----:B------:R-:W-:Y:S01]  /*e380*/  @!P1 STG.E.U8 desc[UR32][R26.64+0xa9], R23 ;  /* 0x0000a9171a009986 */ /* 0x000fe2000c101120 */
[----:B------:R-:W-:Y:S02]  /*e390*/  ISETP.GE.AND P1, PT, R35, 0xb9, PT ;  /* 0x000000b92300780c */ /* 0x000fe40003f26270 */
[C---:B------:R-:W-:Y:S01]  /*e3a0*/  ISETP.LT.OR P2, PT, R34.reuse, 0x9, !P2 ;  /* 0x000000092200780c */ /* 0x040fe20005741670 */
[----:B------:R0:W-:Y:S01]  /*e3b0*/  @!P5 STG.E.U8 desc[UR32][R24.64+0xb0], R19 ;  /* 0x0000b0131800d986 */ /* 0x0001e2000c101120 */
[----:B------:R-:W-:-:S02]  /*e3c0*/  ISETP.LT.OR P5, PT, R34, 0x1, !P0 ;  /* 0x000000012200780c */ /* 0x000fc400047a1670 */
[----:B------:R-:W-:Y:S01]  /*e3d0*/  F2FP.SATFINITE.E4M3.F32.PACK_AB_MERGE_C R15, RZ, R15, RZ ;  /* 0x0000000fff0f723e */ /* 0x000fe200048070ff */
[----:B------:R-:W-:Y:S01]  /*e3e0*/  @!P6 STG.E.U8 desc[UR32][R24.64+0xb1], R29 ;  /* 0x0000b11d1800e986 */ /* 0x000fe2000c101120 */
[C---:B------:R-:W-:Y:S02]  /*e3f0*/  ISETP.LT.OR P0, PT, R34.reuse, 0x9, !P0 ;  /* 0x000000092200780c */ /* 0x040fe40004701670 */
[----:B------:R-:W-:Y:S01]  /*e400*/  F2FP.SATFINITE.E4M3.F32.PACK_AB_MERGE_C R13, RZ, R13, RZ ;  /* 0x0000000dff0d723e */ /* 0x000fe200048070ff */
[----:B------:R1:W-:Y:S01]  /*e410*/  @!P4 STG.E.U8 desc[UR32][R26.64+0xb0], R17 ;  /* 0x0000b0111a00c986 */ /* 0x0003e2000c101120 */
[C---:B------:R-:W-:Y:S02]  /*e420*/  ISETP.LT.OR P4, PT, R34.reuse, 0x1, !P1 ;  /* 0x000000012200780c */ /* 0x040fe40004f81670 */
[----:B------:R-:W-:Y:S02]  /*e430*/  ISETP.LT.OR P1, PT, R34, 0x9, !P1 ;  /* 0x000000092200780c */ /* 0x000fe40004f21670 */
[----:B0-----:R-:W-:-:S02]  /*e440*/  F2FP.SATFINITE.E4M3.F32.PACK_AB_MERGE_C R19, RZ, R16, RZ ;  /* 0x00000010ff13723e */ /* 0x001fc400048070ff */
[----:B------:R-:W-:Y:S02]  /*e450*/  F2FP.SATFINITE.E4M3.F32.PACK_AB_MERGE_C R21, RZ, R12, RZ ;  /* 0x0000000cff15723e */ /* 0x000fe400048070ff */
[----:B------:R-:W-:Y:S01]  /*e460*/  F2FP.SATFINITE.E4M3.F32.PACK_AB_MERGE_C R11, RZ, R11, RZ ;  /* 0x0000000bff0b723e */ /* 0x000fe200048070ff */
[----:B------:R-:W-:Y:S01]  /*e470*/  @!P2 STG.E.U8 desc[UR32][R26.64+0xb1], R19 ;  /* 0x0000b1131a00a986 */ /* 0x000fe2000c101120 */
[----:B------:R-:W-:Y:S02]  /*e480*/  ISETP.GE.AND P2, PT, R35, 0xc1, PT ;  /* 0x000000c12300780c */ /* 0x000fe40003f46270 */
[----:B-1----:R-:W-:Y:S01]  /*e490*/  F2FP.SATFINITE.E4M3.F32.PACK_AB_MERGE_C R17, RZ, R14, RZ ;  /* 0x0000000eff11723e */ /* 0x002fe200048070ff */
[----:B------:R-:W-:Y:S01]  /*e4a0*/  @!P4 STG.E.U8 desc[UR32][R24.64+0xb8], R15 ;  /* 0x0000b80f1800c986 */ /* 0x000fe2000c101120 */
[C---:B------:R-:W-:Y:S02]  /*e4b0*/  ISETP.LT.OR P4, PT, R34.reuse, 0x1, !P2 ;  /* 0x000000012200780c */ /* 0x040fe40005781670 */
[----:B------:R-:W-:Y:S01]  /*e4c0*/  ISETP.LT.OR P2, PT, R34, 0x9, !P2 ;  /* 0x000000092200780c */ /* 0x000fe20005741670 */
[----:B------:R-:W-:Y:S01]  /*e4d0*/  @!P5 STG.E.U8 desc[UR32][R24.64+0xb9], R17 ;  /* 0x0000b9111800d986 */ /* 0x000fe2000c101120 */
[----:B------:R-:W-:-:S02]  /*e4e0*/  F2FP.SATFINITE.E4M3.F32.PACK_AB_MERGE_C R9, RZ, R9, RZ ;  /* 0x00000009ff09723e */ /* 0x000fc400048070ff */
[----:B------:R-:W-:Y:S01]  /*e4f0*/  F2FP.SATFINITE.E4M3.F32.PACK_AB_MERGE_C R7, RZ, R7, RZ ;  /* 0x00000007ff07723e */ /* 0x000fe200048070ff */
[----:B------:R0:W-:Y:S01]  /*e500*/  @!P1 STG.E.U8 desc[UR32][R26.64+0xb8], R13 ;  /* 0x0000b80d1a009986 */ /* 0x0001e2000c101120 */
[C---:B------:R-:W-:Y:S02]  /*e510*/  ISETP.GE.AND P1, PT, R35.reuse, 0xc2, PT ;  /* 0x000000c22300780c */ /* 0x040fe40003f26270 */
[----:B------:R-:W-:Y:S01]  /*e520*/  F2FP.SATFINITE.E4M3.F32.PACK_AB_MERGE_C R5, RZ, R5, RZ ;  /* 0x00000005ff05723e */ /* 0x000fe200048070ff */
[----:B------:R-:W-:Y:S01]  /*e530*/  @!P0 STG.E.U8 desc[UR32][R26.64+0xb9], R21 ;  /* 0x0000b9151a008986 */ /* 0x000fe2000c101120 */
[C---:B------:R-:W-:Y:S02]  /*e540*/  ISETP.LT.OR P5, PT, R34.reuse, 0x1, !P1 ;  /* 0x000000012200780c */ /* 0x040fe40004fa1670 */
[----:B------:R-:W-:Y:S01]  /*e550*/  ISETP.GE.AND P0, PT, R35, 0xc9, PT ;  /* 0x000000c92300780c */ /* 0x000fe20003f06270 */
[----:B------:R1:W-:Y:S01]  /*e560*/  @!P4 STG.E.U8 desc[UR32][R24.64+0xc0], R11 ;  /* 0x0000c00b1800c986 */ /* 0x0003e2000c101120 */
[----:B------:R-:W-:-:S02]  /*e570*/  ISETP.LT.OR P1, PT, R34, 0x9, !P1 ;  /* 0x000000092200780c */ /* 0x000fc40004f21670 */
[C---:B------:R-:W-:Y:S02]  /*e580*/  ISETP.LT.OR P6, PT, R34.reuse, 0x1, !P0 ;  /* 0x000000012200780c */ /* 0x040fe400047c1670 */
[----:B0-----:R-:W-:Y:S02]  /*e590*/  F2FP.SATFINITE.E4M3.F32.PACK_AB_MERGE_C R13, RZ, R10, RZ ;  /* 0x0000000aff0d723e */ /* 0x001fe400048070ff */
[----:B------:R-:W-:Y:S02]  /*e5a0*/  ISETP.GE.AND P4, PT, R35, 0xca, PT ;  /* 0x000000ca2300780c */ /* 0x000fe40003f86270 */
[----:B------:R-:W-:Y:S01]  /*e5b0*/  F2FP.SATFINITE.E4M3.F32.PACK_AB_MERGE_C R15, RZ, R8, RZ ;  /* 0x00000008ff0f723e */ /* 0x000fe200048070ff */
[----:B------:R0:W-:Y:S01]  /*e5c0*/  @!P5 STG.E.U8 desc[UR32][R24.64+0xc1], R13 ;  /* 0x0000c10d1800d986 */ /* 0x0001e2000c101120 */
[C---:B------:R-:W-:Y:S02]  /*e5d0*/  ISETP.LT.OR P0, PT, R34.reuse, 0x9, !P0 ;  /* 0x000000092200780c */ /* 0x040fe40004701670 */
[C---:B------:R-:W-:Y:S01]  /*e5e0*/  ISETP.LT.OR P5, PT, R34.reuse, 0x9, !P4 ;  /* 0x000000092200780c */ /* 0x040fe200067a1670 */
[----:B------:R3:W-:Y:S01]  /*e5f0*/  @!P2 STG.E.U8 desc[UR32][R26.64+0xc0], R9 ;  /* 0x0000c0091a00a986 */ /* 0x0007e2000c101120 */
[----:B------:R-:W-:-:S02]  /*e600*/  ISETP.LT.OR P2, PT, R34, 0x1, !P4 ;  /* 0x000000012200780c */ /* 0x000fc40006741670 */
[----:B-1----:R-:W-:Y:S01]  /*e610*/  F2FP.SATFINITE.E4M3.F32.PACK_AB_MERGE_C R11, RZ, R6, RZ ;  /* 0x00000006ff0b723e */ /* 0x002fe200048070ff */
[----:B------:R-:W-:Y:S01]  /*e620*/  @!P1 STG.E.U8 desc[UR32][R26.64+0xc1], R15 ;  /* 0x0000c10f1a009986 */ /* 0x000fe2000c101120 */
[C---:B------:R-:W-:Y:S02]  /*e630*/  ISETP.GE.AND P1, PT, R35.reuse, 0xd1, PT ;  /* 0x000000d12300780c */ /* 0x040fe40003f26270 */
[----:B------:R-:W-:Y:S01]  /*e640*/  ISETP.GE.AND P4, PT, R35, 0xd2, PT ;  /* 0x000000d22300780c */ /* 0x000fe20003f86270 */
[----:B------:R1:W-:Y:S01]  /*e650*/  @!P6 STG.E.U8 desc[UR32][R24.64+0xc8], R7 ;  /* 0x0000c8071800e986 */ /* 0x0003e2000c101120 */
[----:B------:R-:W-:Y:S02]  /*e660*/  ISETP.LT.OR P6, PT, R34, 0x1, !P1 ;  /* 0x000000012200780c */ /* 0x000fe40004fc1670 */
[----:B0-----:R-:W-:Y:S01]  /*e670*/  F2FP.SATFINITE.E4M3.F32.PACK_AB_MERGE_C R13, RZ, R2, RZ ;  /* 0x00000002ff0d723e */ /* 0x001fe200048070ff */
[----:B--2---:R-:W-:Y:S01]  /*e680*/  FMUL R2, R225, UR24 ;  /* 0x00000018e1027c20 */ /* 0x004fe20008400000 */
[----:B---3--:R-:W-:Y:S01]  /*e690*/  F2FP.SATFINITE.E4M3.F32.PACK_AB_MERGE_C R9, RZ, R3, RZ ;  /* 0x00000003ff09723e */ /* 0x008fe200048070ff */
[----:B------:R-:W-:Y:S01]  /*e6a0*/  @!P2 STG.E.U8 desc[UR32][R24.64+0xc9], R11 ;  /* 0x0000c90b1800a986 */ /* 0x000fe2000c101120 */
[----:B-1----:R-:W-:-:S03]  /*e6b0*/  F2FP.SATFINITE.E4M3.F32.PACK_AB_MERGE_C R7, RZ, R4, RZ ;  /* 0x00000004ff07723e */ /* 0x002fc600048070ff */
[----:B------:R0:W-:Y:S01]  /*e6c0*/  @!P0 STG.E.U8 desc[UR32][R26.64+0xc8], R5 ;  /* 0x0000c8051a008986 */ /* 0x0001e2000c101120 */
[----:B------:R-:W-:Y:S01]  /*e6d0*/  FMUL R3, R222, UR24 ;  /* 0x00000018de037c20 */ /* 0x000fe20008400000 */
[C---:B------:R-:W-:Y:S02]  /*e6e0*/  ISETP.LT.OR P2, PT, R34.reuse, 0x1, !P4 ;  /* 0x000000012200780c */ /* 0x040fe40006741670 */
[----:B------:R1:W-:Y:S01]  /*e6f0*/  @!P5 STG.E.U8 desc[UR32][R26.64+0xc9], R7 ;  /* 0x0000c9071a00d986 */ /* 0x0003e2000c101120 */
[C---:B------:R-:W-:Y:S02]  /*e700*/  ISETP.LT.OR P5, PT, R34.reuse, 0x9, !P4 ;  /* 0x000000092200780c */ /* 0x040fe400067a1670 */
[----:B------:R-:W-:Y:S01]  /*e710*/  ISETP.LT.OR P1, PT, R34, 0x9, !P1 ;  /* 0x000000092200780c */ /* 0x000fe20004f21670 */
[----:B------:R2:W-:Y:S01]  /*e720*/  @!P6 STG.E.U8 desc[UR32][R24.64+0xd0], R9 ;  /* 0x0000d0091800e986 */ /* 0x0005e2000c101120 */
[----:B------:R-:W-:Y:S02]  /*e730*/  ISETP.GE.AND P0, PT, R35, 0xd9, PT ;  /* 0x000000d92300780c */ /* 0x000fe40003f06270 */
[----:B0-----:R-:W-:Y:S01]  /*e740*/  F2FP.SATFINITE.E4M3.F32.PACK_AB_MERGE_C R5, RZ, R0, RZ ;  /* 0x00000000ff05723e */ /* 0x001fe200048070ff */
[----:B----4-:R-:W-:Y:S01]  /*e750*/  FMUL R0, R224, UR24 ;  /* 0x00000018e0007c20 */ /* 0x010fe20008400000 */
[----:B------:R-:W3:Y:S01]  /*e760*/  LDL.LU R225, [R1+0x20] ;  /* 0x0000200001e17983 */ /* 0x000ee20000300800 */
[----:B-1----:R-:W-:-:S03]  /*e770*/  F2FP.SATFINITE.E4M3.F32.PACK_AB_MERGE_C R7, RZ, R2, RZ ;  /* 0x00000002ff07723e */ /* 0x002fc600048070ff */
[----:B------:R-:W4:Y:S01]  /*e780*/  LDL.LU R222, [R1+0x28] ;  /* 0x0000280001de7983 */ /* 0x000f220000300800 */
[----:B--2---:R-:W-:Y:S01]  /*e790*/  F2FP.SATFINITE.E4M3.F32.PACK_AB_MERGE_C R9, RZ, R0, RZ ;  /* 0x00000000ff09723e */ /* 0x004fe200048070ff */
[----:B------:R-:W-:Y:S02]  /*e7a0*/  FMUL R0, R227, UR24 ;  /* 0x00000018e3007c20 */ /* 0x000fe40008400000 */
[----:B------:R-:W2:Y:S01]  /*e7b0*/  LDL.LU R224, [R1+0x24] ;  /* 0x0000240001e07983 */ /* 0x000ea20000300800 */
[----:B------:R-:W-:-:S03]  /*e7c0*/  FMUL R2, R226, UR24 ;  /* 0x00000018e2027c20 */ /* 0x000fc60008400000 */
[----:B------:R-:W2:Y:S04]  /*e7d0*/  LDL.LU R227, [R1+0x2c] ;  /* 0x00002c0001e37983 */ /* 0x000ea80000300800 */
[----:B------:R-:W2:Y:S01]  /*e7e0*/  LDL.LU R226, [R1+0x30] ;  /* 0x0000300001e27983 */ /* 0x000ea20000300800 */
[----:B------:R-:W-:-:S03]  /*e7f0*/  ISETP.GE.AND P4, PT, R35, 0xda, PT ;  /* 0x000000da2300780c */ /* 0x000fc60003f86270 */
[----:B------:R-:W-:Y:S01]  /*e800*/  @!P2 STG.E.U8 desc[UR32][R24.64+0xd1], R13 ;  /* 0x0000d10d1800a986 */ /* 0x000fe2000c101120 */
[C---:B------:R-:W-:Y:S02]  /*e810*/  ISETP.LT.OR P2, PT, R34.reuse, 0x1, !P4 ;  /* 0x000000012200780c */ /* 0x040fe40006741670 */
[C---:B------:R-:W-:Y:S01]  /*e820*/  ISETP.LT.OR P6, PT, R34.reuse, 0x1, !P0 ;  /* 0x000000012200780c */ /* 0x040fe200047c1670 */
[----:B------:R0:W-:Y:S01]  /*e830*/  @!P1 STG.E.U8 desc[UR32][R26.64+0xd0], R5 ;  /* 0x0000d0051a009986 */ /* 0x0001e2000c101120 */
[----:B------:R-:W-:Y:S02]  /*e840*/  F2FP.SATFINITE.E4M3.F32.PACK_AB_MERGE_C R3, RZ, R3, RZ ;  /* 0x00000003ff03723e */ /* 0x000fe400048070ff */
[C---:B------:R-:W-:Y:S01]  /*e850*/  ISETP.LT.OR P0, PT, R34.reuse, 0x9, !P0 ;  /* 0x000000092200780c */ /* 0x040fe20004701670 */
[----:B------:R1:W-:Y:S01]  /*e860*/  @!P5 STG.E.U8 desc[UR32][R26.64+0xd1], R7 ;  /* 0x0000d1071a00d986 */ /* 0x0003e2000c101120 */
[----:B------:R-:W-:Y:S02]  /*e870*/  ISETP.LT.OR P1, PT, R34, 0x9, !P4 ;  /* 0x000000092200780c */ /* 0x000fe40006721670 */
[----:B------:R-:W-:-:S03]  /*e880*/  ISETP.GE.AND P4, PT, R35, 0xe2, PT ;  /* 0x000000e22300780c */ /* 0x000fc60003f86270 */
[----:B------:R1:W-:Y:S01]  /*e890*/  @!P2 STG.E.U8 desc[UR32][R24.64+0xd9], R9 ;  /* 0x0000d9091800a986 */ /* 0x0003e2000c101120 */
[----:B------:R-:W-:-:S03]  /*e8a0*/  ISETP.GE.AND P2, PT, R35, 0xe1, PT ;  /* 0x000000e12300780c */ /* 0x000fc60003f46270 */
[----:B------:R4:W-:Y:S01]  /*e8b0*/  @!P6 STG.E.U8 desc[UR32][R24.64+0xd8], R3 ;  /* 0x0000d8031800e986 */ /* 0x0009e2000c101120 */
[C---:B------:R-:W-:Y:S02]  /*e8c0*/  ISETP.LT.OR P5, PT, R34.reuse, 0x1, !P2 ;  /* 0x000000012200780c */ /* 0x040fe400057a1670 */
[----:B------:R-:W-:Y:S02]  /*e8d0*/  ISETP.LT.OR P6, PT, R34, 0x1, !P4 ;  /* 0x000000012200780c */ /* 0x000fe400067c1670 */
[----:B0-----:R-:W-:Y:S02]  /*e8e0*/  F2FP.SATFINITE.E4M3.F32.PACK_AB_MERGE_C R5, RZ, R0, RZ ;  /* 0x00000000ff05723e */ /* 0x001fe400048070ff */
[----:B-1----:R-:W-:-:S03]  /*e8f0*/  F2FP.SATFINITE.E4M3.F32.PACK_AB_MERGE_C R7, RZ, R2, RZ ;  /* 0x00000002ff07723e */ /* 0x002fc600048070ff */
[----:B------:R-:W-:Y:S01]  /*e900*/  @!P0 STG.E.U8 desc[UR32][R26.64+0xd8], R5 ;  /* 0x0000d8051a008986 */ /* 0x000fe2000c101120 */
[C---:B------:R-:W-:Y:S02]  /*e910*/  ISETP.LT.OR P0, PT, R34.reuse, 0x9, !P2 ;  /* 0x000000092200780c */ /* 0x040fe40005701670 */
[C---:B------:R-:W-:Y:S01]  /*e920*/  ISETP.GE.AND P2, PT, R35.reuse, 0xe9, PT ;  /* 0x000000e92300780c */ /* 0x040fe20003f46270 */
[----:B------:R0:W-:Y:S01]  /*e930*/  @!P1 STG.E.U8 desc[UR32][R26.64+0xd9], R7 ;  /* 0x0000d9071a009986 */ /* 0x0001e2000c101120 */
[----:B------:R-:W-:Y:S02]  /*e940*/  ISETP.GE.AND P1, PT, R35, 0xea, PT ;  /* 0x000000ea2300780c */ /* 0x000fe40003f26270 */
[----:B------:R-:W-:Y:S01]  /*e950*/  ISETP.LT.OR P4, PT, R34, 0x9, !P4 ;  /* 0x000000092200780c */ /* 0x000fe20006781670 */
[----:B------:R-:W-:-:S05]  /*e960*/  FMUL R0, R218, UR24 ;  /* 0x00000018da007c20 */ /* 0x000fca0008400000 */
[----:B------:R-:W-:-:S05]  /*e970*/  F2FP.SATFINITE.E4M3.F32.PACK_AB_MERGE_C R9, RZ, R0, RZ ;  /* 0x00000000ff09723e */ /* 0x000fca00048070ff */
[----:B------:R1:W-:Y:S01]  /*e980*/  @!P5 STG.E.U8 desc[UR32][R24.64+0xe0], R9 ;  /* 0x0000e0091800d986 */ /* 0x0003e2000c101120 */
[----:B------:R-:W-:-:S05]  /*e990*/  FMUL R2, R220, UR24 ;  /* 0x00000018dc027c20 */ /* 0x000fca0008400000 */
[----:B------:R-:W-:Y:S02]  /*e9a0*/  F2FP.SATFINITE.E4M3.F32.PACK_AB_MERGE_C R11, RZ, R2, RZ ;  /* 0x00000002ff0b723e */ /* 0x000fe400048070ff */
[----:B------:R-:W-:-:S03]  /*e9b0*/  ISETP.LT.OR P5, PT, R34, 0x1, !P2 ;  /* 0x000000012200780c */ /* 0x000fc600057a1670 */
[----:B------:R1:W-:Y:S01]  /*e9c0*/  @!P6 STG.E.U8 desc[UR32][R24.64+0xe1], R11 ;  /* 0x0000e10b1800e986 */ /* 0x0003e2000c101120 */
[C---:B------:R-:W-:Y:S02]  /*e9d0*/  ISETP.LT.OR P6, PT, R34.reuse, 0x1, !P1 ;  /* 0x000000012200780c */ /* 0x040fe40004fc1670 */
[C---:B------:R-:W-:Y:S02]  /*e9e0*/  ISETP.LT.OR P2, PT, R34.reuse, 0x9, !P2 ;  /* 0x000000092200780c */ /* 0x040fe40005741670 */
[----:B------:R-:W-:Y:S01]  /*e9f0*/  ISETP.LT.OR P1, PT, R34, 0x9, !P1 ;  /* 0x000000092200780c */ /* 0x000fe20004f21670 */
[----:B------:R-:W-:-:S05]  /*ea00*/  FMUL R0, R223, UR24 ;  /* 0x00000018df007c20 */ /* 0x000fca0008400000 */
[----:B------:R-:W-:-:S05]  /*ea10*/  F2FP.SATFINITE.E4M3.F32.PACK_AB_MERGE_C R13, RZ, R0, RZ ;  /* 0x00000000ff0d723e */ /* 0x000fca00048070ff */
[----:B------:R0:W-:Y:S01]  /*ea20*/  @!P0 STG.E.U8 desc[UR32][R26.64+0xe0], R13 ;  /* 0x0000e00d1a008986 */ /* 0x0001e2000c101120 */
[----:B---3--:R-:W-:Y:S01]  /*ea30*/  FMUL R0, R225, UR24 ;  /* 0x00000018e1007c20 */ /* 0x008fe20008400000 */
[----:B----4-:R-:W-:Y:S01]  /*ea40*/  FMUL R3, R222, UR24 ;  /* 0x00000018de037c20 */ /* 0x010fe20008400000 */
[----:B--2---:R-:W-:-:S03]  /*ea50*/  FMUL R2, R224, UR24 ;  /* 0x00000018e0027c20 */ /* 0x004fc60008400000 */
[----:B0-----:R-:W-:Y:S01]  /*ea60*/  F2FP.SATFINITE.E4M3.F32.PACK_AB_MERGE_C R7, RZ, R0, RZ ;  /* 0x00000000ff07723e */ /* 0x001fe200048070ff */
[----:B------:R-:W-:Y:S01]  /*ea70*/  FMUL R4, R227, UR24 ;  /* 0x00000018e3047c20 */ /* 0x000fe20008400000 */
[----:B-1----:R-:W-:Y:S01]  /*ea80*/  F2FP.SATFINITE.E4M3.F32.PACK_AB_MERGE_C R9, RZ, R3, RZ ;  /* 0x00000003ff09723e */ /* 0x002fe200048070ff */
[----:B------:R-:W-:Y:S01]  /*ea90*/  FMUL R5, R226, UR24 ;  /* 0x00000018e2057c20 */ /* 0x000fe20008400000 */
[----:B------:R-:W-:Y:S02]  /*eaa0*/  F2FP.SATFINITE.E4M3.F32.PACK_AB_MERGE_C R3, RZ, R2, RZ ;  /* 0x00000002ff03723e */ /* 0x000fe400048070ff */
[----:B------:R-:W-:Y:S02]  /*eab0*/  F2FP.SATFINITE.E4M3.F32.PACK_AB_MERGE_C R11, RZ, R4, RZ ;  /* 0x00000004ff0b723e */ /* 0x000fe400048070ff */
[----:B------:R-:W-:Y:S01]  /*eac0*/  F2FP.SATFINITE.E4M3.F32.PACK_AB_MERGE_C R5, RZ, R5, RZ ;  /* 0x00000005ff05723e */ /* 0x000fe200048070ff */
[----:B------:R0:W-:Y:S04]  /*ead0*/  @!P4 STG.E.U8 desc[UR32][R26.64+0xe1], R7 ;  /* 0x0000e1071a00c986 */ /* 0x0001e8000c101120 */
[----:B------:R0:W-:Y:S04]  /*eae0*/  @!P6 STG.E.U8 desc[UR32][R24.64+0xe9], R9 ;  /* 0x0000e9091800e986 */ /* 0x0001e8000c101120 */
[----:B------:R0:W-:Y:S04]  /*eaf0*/  @!P5 STG.E.U8 desc[UR32][R24.64+0xe8], R3 ;  /* 0x0000e8031800d986 */ /* 0x0001e8000c101120 */
[----:B------:R0:W-:Y:S04]  /*eb00*/  @!P2 STG.E.U8 desc[UR32][R26.64+0xe8], R11 ;  /* 0x0000e80b1a00a986 */ /* 0x0001e8000c101120 */
[----:B------:R0:W-:Y:S02]  /*eb10*/  @!P1 STG.E.U8 desc[UR32][R26.64+0xe9], R5 ;  /* 0x0000e9051a009986 */ /* 0x0001e4000c101120 */
.L_x_282:
[----:B------:R-:W-:Y:S05]  /*eb20*/  BSYNC B0 ;  /* 0x0000000000007941 */ /* 0x000fea0003800000 */
.L_x_40:
[----:B------:R-:W2:Y:S01]  /*eb30*/  LDL.LU R22, [R1+0x40] ;  /* 0x0000400001167983 */ /* 0x000ea20000300800 */
[----:B0----5:R-:W-:Y:S01]  /*eb40*/  IMAD.U32 R3, RZ, RZ, UR16 ;  /* 0x00000010ff037e24 */ /* 0x021fe2000f8e00ff */
[----:B------:R-:W-:Y:S02]  /*eb50*/  ULDC.64 UR20, c[0x0][0x650] ;  /* 0x0001940000147ab9 */ /* 0x000fe40000000a00 */
[----:B------:R-:W3:Y:S01]  /*eb60*/  LDL.LU R19, [R1+0x44] ;  /* 0x0000440001137983 */ /* 0x000ee20000300800 */
[----:B------:R-:W-:Y:S01]  /*eb70*/  IMAD.U32 R0, RZ, RZ, UR26 ;  /* 0x0000001aff007e24 */ /* 0x000fe2000f8e00ff */
[----:B------:R0:W-:Y:S01]  /*eb80*/  SYNCS.ARRIVE.TRANS64.A1T0 RZ, [R3+UR11], RZ ;  /* 0x000000ff03ff79a7 */ /* 0x0001e2000810000b */
[----:B------:R-:W-:Y:S02]  /*eb90*/  IMAD.U32 R2, RZ, RZ, UR26 ;  /* 0x0000001aff027e24 */ /* 0x000fe4000f8e00ff */
[----:B------:R-:W-:Y:S02]  /*eba0*/  IMAD.MOV.U32 R4, RZ, RZ, -0x1 ;  /* 0xffffffffff047424 */ /* 0x000fe400078e00ff */
[----:B0-----:R-:W-:Y:S01]  /*ebb0*/  IMAD.U32 R3, RZ, RZ, UR7 ;  /* 0x00000007ff037e24 */ /* 0x001fe2000f8e00ff */
[----:B---3--:R-:W-:-:S02]  /*ebc0*/  LEA R19, P0, R0, R19, 0x1 ;  /* 0x0000001300137211 */ /* 0x008fc400078008ff */
[----:B------:R-:W-:Y:S02]  /*ebd0*/  PRMT R0, RZ, 0x7610, R0 ;  /* 0x00007610ff007816 */ /* 0x000fe40000000000 */
[----:B--2---:R-:W-:Y:S01]  /*ebe0*/  LEA.HI.X R22, R2, R22, R3, 0x1, P0 ;  /* 0x0000001602167211 */ /* 0x004fe200000f0c03 */
[----:B------:R-:W-:Y:S01]  /*ebf0*/  IMAD.MOV.U32 R2, RZ, RZ, -0x1 ;  /* 0xffffffffff027424 */ /* 0x000fe200078e00ff */
[----:B------:R0:W-:Y:S01]  /*ec00*/  STL [R1+0x44], R19 ;  /* 0x0000441301007387 */ /* 0x0001e20000100800 */
[----:B------:R-:W-:Y:S01]  /*ec10*/  IMAD.MOV.U32 R3, RZ, RZ, -0x1 ;  /* 0xffffffffff037424 */ /* 0x000fe200078e00ff */
[----:B------:R-:W-:Y:S02]  /*ec20*/  ISETP.GE.U32.AND P0, PT, R19, UR20, PT ;  /* 0x0000001413007c0c */ /* 0x000fe4000bf06070 */
[----:B------:R0:W-:Y:S02]  /*ec30*/  STL [R1+0x40], R22 ;  /* 0x0000401601007387 */ /* 0x0001e40000100800 */
[----:B------:R-:W-:-:S02]  /*ec40*/  ISETP.GE.U32.AND.EX P0, PT, R22, UR21, PT, P0 ;  /* 0x0000001516007c0c */ /* 0x000fc4000bf06100 */
[----:B------:R0:W-:Y:S04]  /*ec50*/  STL [R1+0x48], R4 ;  /* 0x0000480401007387 */ /* 0x0001e80000100800 */
[----:B------:R0:W-:Y:S04]  /*ec60*/  STL [R1+0x38], R2 ;  /* 0x0000380201007387 */ /* 0x0001e80000100800 */
[----:B------:R0:W-:Y:S03]  /*ec70*/  STL [R1+0x4c], R3 ;  /* 0x00004c0301007387 */ /* 0x0001e60000100800 */
[----:B------:R-:W-:Y:S05]  /*ec80*/  @P0 BRA `(.L_x_283) ;  /* 0x0000000400740947 */ /* 0x000fea0003800000 */
[----:B------:R-:W2:Y:S01]  /*ec90*/  S2R R14, SR_CTAID.X ;  /* 0x00000000000e7919 */ /* 0x000ea20000002500 */
[----:B------:R-:W3:Y:S01]  /*eca0*/  LDC.64 R8, c[0x0][0x628] ;  /* 0x00018a00ff087b82 */ /* 0x000ee20000000a00 */
[----:B------:R-:W-:Y:S01]  /*ecb0*/  ULDC UR4, c[0x0][0x150] ;  /* 0x0000540000047ab9 */ /* 0x000fe20000000800 */
[----:B------:R-:W-:Y:S01]  /*ecc0*/  IMAD.MOV.U32 R6, RZ, RZ, R19 ;  /* 0x000000ffff067224 */ /* 0x000fe200078e0013 */
[----:B------:R-:W0:Y:S01]  /*ecd0*/  S2R R16, SR_CTAID.Y ;  /* 0x0000000000107919 */ /* 0x000e220000002600 */
[----:B------:R-:W-:-:S04]  /*ece0*/  IMAD.MOV.U32 R7, RZ, RZ, R22 ;  /* 0x000000ffff077224 */ /* 0x000fc800078e0016 */
[----:B------:R-:W0:Y:S08]  /*ecf0*/  LDC R17, c[0x0][0x144] ;  /* 0x00005100ff117b82 */ /* 0x000e300000000800 */
[----:B------:R-:W0:Y:S08]  /*ed00*/  LDC R10, c[0x0][0x630] ;  /* 0x00018c00ff0a7b82 */ /* 0x000e300000000800 */
[----:B------:R-:W0:Y:S01]  /*ed10*/  LDC.64 R12, c[0x0][0x620] ;  /* 0x00018800ff0c7b82 */ /* 0x000e220000000a00 */
[----:B---3--:R-:W-:-:S04]  /*ed20*/  ISETP.NE.U32.AND P0, PT, R8, RZ, PT ;  /* 0x000000ff0800720c */ /* 0x008fc80003f05070 */
[----:B------:R-:W-:Y:S02]  /*ed30*/  ISETP.NE.AND.EX P0, PT, R9, RZ, PT, P0 ;  /* 0x000000ff0900720c */ /* 0x000fe40003f05300 */
[----:B--2---:R-:W-:-:S05]  /*ed40*/  I2FP.F32.U32 R0, R14 ;  /* 0x0000000e00007245 */ /* 0x004fca0000201000 */
[----:B------:R-:W-:-:S04]  /*ed50*/  FMUL R0, R0, UR4 ;  /* 0x0000000400007c20 */ /* 0x000fc80008400000 */
[----:B------:R2:W3:Y:S02]  /*ed60*/  F2I.U32.TRUNC.NTZ R15, R0 ;  /* 0x00000000000f7305 */ /* 0x0004e4000020f000 */
[----:B------:R-:W-:Y:S05]  /*ed70*/  @!P0 BRA `(.L_x_284) ;  /* 0x0000000000288947 */ /* 0x000fea0003800000 */
[----:B--2---:R-:W2:Y:S02]  /*ed80*/  LDC R0, c[0x0][0x634] ;  /* 0x00018d00ff007b82 */ /* 0x004ea40000000800 */
[----:B--2---:R-:W-:-:S05]  /*ed90*/  IADD3 R7, P0, R19, R0, RZ ;  /* 0x0000000013077210 */ /* 0x004fca0007f1e0ff */
[----:B------:R-:W-:-:S04]  /*eda0*/  IMAD.X R11, RZ, RZ, R22, P0 ;  /* 0x000000ffff0b7224 */ /* 0x000fc800000e0616 */
[----:B0-----:R-:W-:-:S04]  /*edb0*/  IMAD.WIDE.U32 R2, R11, R8, RZ ;  /* 0x000000080b027225 */ /* 0x001fc800078e00ff */
[----:B------:R-:W-:-:S04]  /*edc0*/  IMAD.WIDE.U32 R4, P0, R7, R9, R2 ;  /* 0x0000000907047225 */ /* 0x000fc80007800002 */
[----:B------:R-:W-:-:S04]  /*edd0*/  IMAD.WIDE.U32 R2, R7, R8, RZ ;  /* 0x0000000807027225 */ /* 0x000fc800078e00ff */
[----:B------:R-:W-:Y:S01]  /*ede0*/  IMAD.X R7, RZ, RZ, RZ, P0 ;  /* 0x000000ffff077224 */ /* 0x000fe200000e06ff */
[----:B------:R-:W-:Y:S01]  /*edf0*/  IADD3 RZ, P0, R3, R4, RZ ;  /* 0x0000000403ff7210 */ /* 0x000fe20007f1e0ff */
[----:B------:R-:W-:-:S04]  /*ee00*/  IMAD.MOV.U32 R6, RZ, RZ, R5 ;  /* 0x000000ffff067224 */ /* 0x000fc800078e0005 */
[----:B------:R-:W-:-:S08]  /*ee10*/  IMAD.WIDE.U32.X R6, R11, R9, R6, P0 ;  /* 0x000000090b067225 */ /* 0x000fd000000e0406 */
.L_x_284:
[-CC-:B0-----:R-:W-:Y:S01]  /*ee20*/  SHF.R.U64 R11, R6, R10.reuse, R7.reuse ;  /* 0x0000000a060b7219 */ /* 0x181fe20000001207 */
[----:B------:R-:W0:Y:S01]  /*ee30*/  LDC.64 R20, c[0x0][0x640] ;  /* 0x00019000ff147b82 */ /* 0x000e220000000a00 */
[----:B--2---:R-:W-:Y:S01]  /*ee40*/  SHF.R.U32.HI R0, RZ, R10, R7 ;  /* 0x0000000aff007219 */ /* 0x004fe20000011607 */
[----:B------:R-:W-:Y:S01]  /*ee50*/  IMAD.MOV.U32 R2, RZ, RZ, R19 ;  /* 0x000000ffff027224 */ /* 0x000fe200078e0013 */
[----:B------:R-:W-:Y:S01]  /*ee60*/  IADD3 R5, P0, RZ, -R11, RZ ;  /* 0x8000000bff057210 */ /* 0x000fe20007f1e0ff */
[----:B---3--:R-:W-:Y:S01]  /*ee70*/  IMAD.MOV R15, RZ, RZ, -R15 ;  /* 0x000000ffff0f7224 */ /* 0x008fe200078e0a0f */
[----:B------:R-:W-:Y:S01]  /*ee80*/  ULDC UR4, c[0x0][0x154] ;  /* 0x0000550000047ab9 */ /* 0x000fe20000000800 */
[----:B------:R-:W-:Y:S02]  /*ee90*/  IMAD.MOV.U32 R7, RZ, RZ, 0x1 ;  /* 0x00000001ff077424 */ /* 0x000fe400078e00ff */
[----:B------:R-:W2:Y:S01]  /*eea0*/  LDC R4, c[0x0][0x618] ;  /* 0x00018600ff047b82 */ /* 0x000ea20000000800 */
[----:B------:R-:W-:-:S02]  /*eeb0*/  IMAD.X R3, RZ, RZ, ~R0, P0 ;  /* 0x000000ffff037224 */ /* 0x000fc400000e0e00 */
[----:B------:R-:W-:Y:S02]  /*eec0*/  IMAD R17, R17, R15, R14 ;  /* 0x0000000f11117224 */ /* 0x000fe400078e020e */
[-C--:B------:R-:W-:Y:S02]  /*eed0*/  IMAD R0, R3, R12.reuse, RZ ;  /* 0x0000000c03007224 */ /* 0x080fe400078e02ff */
[----:B------:R-:W-:Y:S01]  /*eee0*/  IMAD.MOV.U32 R3, RZ, RZ, R22 ;  /* 0x000000ffff037224 */ /* 0x000fe200078e0016 */
[----:B------:R-:W3:Y:S01]  /*eef0*/  LDC R6, c[0x0][0x608] ;  /* 0x00018200ff067b82 */ /* 0x000ee20000000800 */
[----:B------:R-:W-:-:S04]  /*ef00*/  IMAD.WIDE.U32 R2, R5, R12, R2 ;  /* 0x0000000c05027225 */ /* 0x000fc800078e0002 */
[----:B------:R-:W-:-:S03]  /*ef10*/  IMAD R5, R5, R13, R0 ;  /* 0x0000000d05057224 */ /* 0x000fc600078e0200 */
[----:B------:R-:W5:Y:S01]  /*ef20*/  LDC R18, c[0x0][0x658] ;  /* 0x00019600ff127b82 */ /* 0x000f620000000800 */
[----:B------:R-:W-:Y:S01]  /*ef30*/  I2FP.F32.U32 R0, R16 ;  /* 0x0000001000007245 */ /* 0x000fe20000201000 */
[----:B------:R-:W-:Y:S01]  /*ef40*/  IMAD.IADD R3, R3, 0x1, R5 ;  /* 0x0000000103037824 */ /* 0x000fe200078e0205 */
[----:B0-----:R-:W-:Y:S01]  /*ef50*/  ISETP.NE.U32.AND P0, PT, R20, RZ, PT ;  /* 0x000000ff1400720c */ /* 0x001fe20003f05070 */
[----:B------:R-:W-:Y:S02]  /*ef60*/  IMAD.MOV.U32 R5, RZ, RZ, -0x1 ;  /* 0xffffffffff057424 */ /* 0x000fe400078e00ff */
[----:B------:R-:W-:Y:S02]  /*ef70*/  FMUL R0, R0, UR4 ;  /* 0x0000000400007c20 */ /* 0x000fe40008400000 */
[----:B------:R-:W0:Y:S01]  /*ef80*/  LDC R15, c[0x0][0x148] ;  /* 0x00005200ff0f7b82 */ /* 0x000e220000000800 */
[----:B--2---:R-:W-:Y:S01]  /*ef90*/  SHF.R.U64 R10, R2, R4, R3 ;  /* 0x00000004020a7219 */ /* 0x004fe20000001203 */
[----:B------:R2:W0:Y:S01]  /*efa0*/  F2I.U32.TRUNC.NTZ R13, R0 ;  /* 0x00000000000d7305 */ /* 0x000422000020f000 */
[----:B------:R-:W-:-:S02]  /*efb0*/  ISETP.NE.AND.EX P0, PT, R21, RZ, PT, P0 ;  /* 0x000000ff1500720c */ /* 0x000fc40003f05300 */
[----:B------:R-:W-:-:S03]  /*efc0*/  SHF.R.U32.HI R3, RZ, R4, R3 ;  /* 0x00000004ff037219 */ /* 0x000fc60000011603 */
[----:B------:R-:W0:Y:S01]  /*efd0*/  LDC R14, c[0x0][0x600] ;  /* 0x00018000ff0e7b82 */ /* 0x000e220000000800 */
[-CC-:B---3--:R-:W-:Y:S02]  /*efe0*/  SHF.R.U64 R8, R10, R6.reuse, R3.reuse ;  /* 0x000000060a087219 */ /* 0x188fe40000001203 */
[----:B------:R-:W-:-:S05]  /*eff0*/  SHF.R.U32.HI R3, RZ, R6, R3 ;  /* 0x00000006ff037219 */ /* 0x000fca0000011603 */
[----:B------:R-:W3:Y:S01]  /*f000*/  LDC R22, c[0x0][0x648] ;  /* 0x00019200ff167b82 */ /* 0x000ee20000000800 */
[-CC-:B-----5:R-:W-:Y:S02]  /*f010*/  SHF.R.U64 R12, R8, R18.reuse, R3.reuse ;  /* 0x00000012080c7219 */ /* 0x1a0fe40000001203 */
[-C--:B------:R-:W-:Y:S02]  /*f020*/  SHF.L.U32 R5, R5, R18.reuse, RZ ;  /* 0x0000001205057219 */ /* 0x080fe400000006ff */
[-C--:B------:R-:W-:Y:S01]  /*f030*/  SHF.R.U32.HI R3, RZ, R18.reuse, R3 ;  /* 0x00000012ff037219 */ /* 0x080fe20000011603 */
[----:B------:R-:W-:Y:S01]  /*f040*/  IMAD.MOV.U32 R2, RZ, RZ, R12 ;  /* 0x000000ffff027224 */ /* 0x000fe200078e000c */
[----:B------:R-:W-:Y:S01]  /*f050*/  SHF.L.U32 R18, R7, R18, RZ ;  /* 0x0000001207127219 */ /* 0x000fe200000006ff */
[----:B------:R-:W0:Y:S01]  /*f060*/  LDC R23, c[0x0][0x638] ;  /* 0x00018e00ff177b82 */ /* 0x000e220000000800 */
[----:B------:R-:W-:-:S07]  /*f070*/  LOP3.LUT R19, RZ, R5, RZ, 0x33, !PT ;  /* 0x00000005ff137212 */ /* 0x000fce00078e33ff */
[----:B------:R-:W0:Y:S01]  /*f080*/  LDC R24, c[0x0][0x610] ;  /* 0x00018400ff187b82 */ /* 0x000e220000000800 */
[----:B--2---:R-:W-:Y:S05]  /*f090*/  @!P0 BRA `(.L_x_285) ;  /* 0x0000000000288947 */ /* 0x004fea0003800000 */
        /* <DEDUP_REMOVED lines=10> */
.L_x_285:
[----:B---3--:R-:W-:Y:S01]  /*f140*/  SHF.R.U64 R0, R2, R22, R3 ;  /* 0x0000001602007219 */ /* 0x008fe20000001203 */
[----:B0-----:R-:W-:Y:S01]  /*f150*/  VIADD R7, R14, 0xffffffff ;  /* 0xffffffff0e077836 */ /* 0x001fe20000000000 */
[----:B------:R-:W-:Y:S01]  /*f160*/  LOP3.LUT R5, R8, R19, RZ, 0xc0, !PT ;  /* 0x0000001308057212 */ /* 0x000fe200078ec0ff */
[----:B------:R-:W-:Y:S02]  /*f170*/  IMAD.MOV R13, RZ, RZ, -R13 ;  /* 0x000000ffff0d7224 */ /* 0x000fe400078e0a0d */
[----:B------:R-:W-:Y:S02]  /*f180*/  IMAD.MOV R3, RZ, RZ, -R0 ;  /* 0x000000ffff037224 */ /* 0x000fe400078e0a00 */
[----:B------:R-:W-:Y:S01]  /*f190*/  IMAD R2, R18, R0, R5 ;  /* 0x0000000012027224 */ /* 0x000fe200078e0205 */
[----:B------:R-:W-:Y:S01]  /*f1a0*/  LOP3.LUT R5, R10, R7, RZ, 0xc0, !PT ;  /* 0x000000070a057212 */ /* 0x000fe200078ec0ff */
[----:B------:R-:W-:Y:S02]  /*f1b0*/  @P3 IMAD R17, R15, R13, R16 ;  /* 0x0000000d0f113224 */ /* 0x000fe400078e0210 */
[----:B------:R-:W-:-:S02]  /*f1c0*/  IMAD R0, R3, R23, R12 ;  /* 0x0000001703007224 */ /* 0x000fc400078e020c */
[----:B------:R-:W-:Y:S02]  /*f1d0*/  IMAD.MOV.U32 R4, RZ, RZ, 0x1 ;  /* 0x00000001ff047424 */ /* 0x000fe400078e00ff */
[----:B------:R-:W-:Y:S02]  /*f1e0*/  IMAD R2, R2, R24, R17 ;  /* 0x0000001802027224 */ /* 0x000fe400078e0211 */
[----:B------:R-:W-:Y:S01]  /*f1f0*/  IMAD R3, R0, R14, R5 ;  /* 0x0000000e00037224 */ /* 0x000fe200078e0205 */
[----:B------:R-:W-:-:S04]  /*f200*/  PRMT R0, R4, 0x7610, R0 ;  /* 0x0000761004007816 */ /* 0x000fc80000000000 */
[----:B------:R-:W-:Y:S02]  /*f210*/  SEL R4, R3, R2, !P3 ;  /* 0x0000000203047207 */ /* 0x000fe40005800000 */
[----:B------:R-:W-:-:S03]  /*f220*/  SEL R2, R2, R3, !P3 ;  /* 0x0000000302027207 */ /* 0x000fc60005800000 */
[----:B------:R2:W-:Y:S04]  /*f230*/  STL [R1+0x4c], R4 ;  /* 0x00004c0401007387 */ /* 0x0005e80000100800 */
[----:B------:R2:W-:Y:S04]  /*f240*/  STL [R1+0x38], R11 ;  /* 0x0000380b01007387 */ /* 0x0005e80000100800 */
[----:B------:R2:W-:Y:S02]  /*f250*/  STL [R1+0x48], R2 ;  /* 0x0000480201007387 */ /* 0x0005e40000100800 */
.L_x_283:
[----:B------:R-:W-:Y:S01]  /*f260*/  LOP3.LUT P0, RZ, R0, 0xff, RZ, 0xc0, !PT ;  /* 0x000000ff00ff7812 */ /* 0x000fe2000780c0ff */
[----:B------:R-:W-:-:S12]  /*f270*/  ULOP3.LUT UR13, UR13, 0x1, URZ, 0x3c, !UPT ;  /* 0x000000010d0d7892 */ /* 0x000fd8000f8e3c3f */
[----:B------:R-:W-:Y:S05]  /*f280*/  @P0 BRA `(.L_x_286) ;  /* 0xffffff2400940947 */ /* 0x000fea000383ffff */
[----:B------:R-:W-:Y:S05]  /*f290*/  EXIT ;  /* 0x000000000000794d */ /* 0x000fea0003800000 */
.L_x_18:
[----:B------:R-:W-:-:S08]  /*f2a0*/  ISETP.NE.AND P0, PT, RZ, UR4, PT ;  /* 0x00000004ff007c0c */ /* 0x000fd0000bf05270 */
[----:B0123--:R-:W0:-:S00]  /*f2b0*/  USETMAXREG.DEALLOC.CTAPOOL 0x28 ;  /* 0x00000028000079c8 */ /* 0x00fe0000080e0500 */
[----:B------:R-:W-:Y:S05]  /*f2c0*/  @P0 EXIT ;  /* 0x000000000000094d */ /* 0x000fea0003800000 */
[----:B0-----:R-:W-:Y:S01]  /*f2d0*/  LOP3.LUT P0, RZ, R0, 0xff, RZ, 0xc0, !PT ;  /* 0x000000ff00ff7812 */ /* 0x001fe2000780c0ff */
[----:B------:R-:W-:Y:S02]  /*f2e0*/  IMAD.MOV.U32 R0, RZ, RZ, 0x1 ;  /* 0x00000001ff007424 */ /* 0x000fe400078e00ff */
[----:B------:R-:W-:-:S10]  /*f2f0*/  IMAD.MOV.U32 R9, RZ, RZ, RZ ;  /* 0x000000ffff097224 */ /* 0x000fd400078e00ff */
[----:B------:R-:W-:Y:S05]  /*f300*/  @!P0 BRA `(.L_x_287) ;  /* 0x0000000c005c8947 */ /* 0x000fea0003800000 */
[----:B------:R-:W0:Y:S01]  /*f310*/  S2R R8, SR_CgaCtaId ;  /* 0x0000000000087919 */ /* 0x000e220000008800 */
[----:B------:R-:W-:Y:S01]  /*f320*/  LOP3.LUT P0, RZ, R3, 0x1f, RZ, 0xc0, !PT ;  /* 0x0000001f03ff7812 */ /* 0x000fe2000780c0ff */
[----:B------:R-:W-:Y:S01]  /*f330*/  ULDC UR8, c[0x0][0x658] ;  /* 0x0001960000087ab9 */ /* 0x000fe20000000800 */
[----:B------:R-:W-:Y:S01]  /*f340*/  UMOV UR9, 0xffffffff ;  /* 0xffffffff00097882 */ /* 0x000fe20000000000 */
[----:B------:R-:W-:Y:S01]  /*f350*/  BSSY B0, `(.L_x_287) ;  /* 0x00000d2000007945 */ /* 0x000fe20003800000 */
[----:B------:R-:W-:Y:S01]  /*f360*/  USHF.L.U32 UR9, UR9, UR8, URZ ;  /* 0x0000000809097299 */ /* 0x000fe2000800063f */
[C---:B------:R-:W-:Y:S01]  /*f370*/  ISETP.NE.AND P2, PT, R2.reuse, RZ, PT ;  /* 0x000000ff0200720c */ /* 0x040fe20003f45270 */
[----:B------:R-:W-:Y:S01]  /*f380*/  IMAD.MOV.U32 R10, RZ, RZ, 0x1 ;  /* 0x00000001ff0a7424 */ /* 0x000fe200078e00ff */
[----:B------:R-:W-:Y:S01]  /*f390*/  ISETP.NE.OR P0, PT, R2, RZ, !P0 ;  /* 0x000000ff0200720c */ /* 0x000fe20004705670 */
[----:B------:R-:W-:Y:S01]  /*f3a0*/  IMAD.MOV.U32 R0, RZ, RZ, 0x1 ;  /* 0x00000001ff007424 */ /* 0x000fe200078e00ff */
[----:B------:R-:W-:Y:S01]  /*f3b0*/  ULDC UR4, c[0x0][0x600] ;  /* 0x0001800000047ab9 */ /* 0x000fe20000000800 */
[----:B------:R-:W-:Y:S01]  /*f3c0*/  IMAD.MOV.U32 R9, RZ, RZ, RZ ;  /* 0x000000ffff097224 */ /* 0x000fe200078e00ff */
[----:B------:R-:W-:Y:S01]  /*f3d0*/  UMOV UR10, 0x1 ;  /* 0x00000001000a7882 */ /* 0x000fe20000000000 */
[----:B------:R-:W-:-:S02]  /*f3e0*/  UIADD3 UR24, UR6, 0x1, URZ ;  /* 0x0000000106187890 */ /* 0x000fc4000fffe03f */
[----:B------:R-:W-:Y:S02]  /*f3f0*/  ULOP3.LUT UR25, UR5, 0x2, URZ, 0xfc, !UPT ;  /* 0x0000000205197892 */ /* 0x000fe4000f8efc3f */
[----:B------:R-:W-:Y:S02]  /*f400*/  UIADD3 UR4, UR4, -0x1, URZ ;  /* 0xffffffff04047890 */ /* 0x000fe4000fffe03f */
[----:B------:R-:W-:Y:S02]  /*f410*/  USHF.L.U32 UR19, UR10, UR8, URZ ;  /* 0x000000080a137299 */ /* 0x000fe4000800063f */
[----:B------:R-:W-:Y:S01]  /*f420*/  ULOP3.LUT UR18, URZ, UR9, URZ, 0x33, !UPT ;  /* 0x000000093f127292 */ /* 0x000fe2000f8e333f */
[----:B------:R-:W-:Y:S01]  /*f430*/  ULDC.64 UR22, c[0x0][0x198] ;  /* 0x0000660000167ab9 */ /* 0x000fe20000000a00 */
[----:B0-----:R-:W-:-:S10]  /*f440*/  LOP3.LUT R8, R8, 0x1, RZ, 0xc0, !PT ;  /* 0x0000000108087812 */ /* 0x001fd400078ec0ff */
.L_x_299:
[----:B------:R-:W-:-:S03]  /*f450*/  UMOV UR8, 0xffffffff ;  /* 0xffffffff00087882 */ /* 0x000fc60000000000 */
[----:B01----:R-:W-:Y:S05]  /*f460*/  BRA.DIV UR8, `(.L_x_288) ;  /* 0x00000016082c7947 */ /* 0x003fea000b800000 */
[----:B------:R-:W-:-:S13]  /*f470*/  ELECT P1, URZ, PT ;  /* 0x00000000003f782f */ /* 0x000fda0003820000 */
.L_x_319:
[----:B------:R-:W0:Y:S01]  /*f480*/  LDC R2, c[0x0][0x28c] ;  /* 0x0000a300ff027b82 */ /* 0x000e220000000800 */
[----:B------:R-:W-:Y:S01]  /*f490*/  BSSY B1, `(.L_x_289) ;  /* 0x000003e000017945 */ /* 0x000fe20003800000 */
[----:B0-----:R-:W-:-:S13]  /*f4a0*/  ISETP.LT.OR P1, PT, R2, 0x1, !P1 ;  /* 0x000000010200780c */ /* 0x001fda0004f21670 */
[----:B------:R-:W-:Y:S05]  /*f4b0*/  @P1 BRA `(.L_x_290) ;  /* 0x0000000000ec1947 */ /* 0x000fea0003800000 */
[----:B------:R-:W2:Y:S04]  /*f4c0*/  LDL.LU R4, [R1+0x4c] ;  /* 0x00004c0001047983 */ /* 0x000ea80000300800 */
[----:B------:R-:W3:Y:S01]  /*f4d0*/  LDL.LU R3, [R1+0x48] ;  /* 0x0000480001037983 */ /* 0x000ee20000300800 */
[----:B------:R-:W-:Y:S02]  /*f4e0*/  IMAD.MOV.U32 R13, RZ, RZ, RZ ;  /* 0x000000ffff0d7224 */ /* 0x000fe400078e00ff */
[----:B------:R-:W-:Y:S02]  /*f4f0*/  IMAD.U32 R14, RZ, RZ, UR24 ;  /* 0x00000018ff0e7e24 */ /* 0x000fe4000f8e00ff */
[----:B------:R-:W-:Y:S02]  /*f500*/  IMAD.MOV.U32 R2, RZ, RZ, R0 ;  /* 0x000000ffff027224 */ /* 0x000fe400078e0000 */
[----:B--2---:R-:W-:-:S02]  /*f510*/  IMAD R4, R4, 0x2, R8 ;  /* 0x0000000204047824 */ /* 0x004fc400078e0208 */
[----:B---3--:R-:W-:Y:S02]  /*f520*/  IMAD.SHL.U32 R7, R3, 0x40, RZ ;  /* 0x0000004003077824 */ /* 0x008fe400078e00ff */
[----:B------:R-:W-:Y:S02]  /*f530*/  IMAD.MOV.U32 R3, RZ, RZ, R9 ;  /* 0x000000ffff037224 */ /* 0x000fe400078e0009 */
[----:B------:R-:W-:-:S07]  /*f540*/  IMAD R6, R4, 0x78, RZ ;  /* 0x0000007804067824 */ /* 0x000fce00078e02ff */
.L_x_294:
[----:B------:R-:W0:Y:S01]  /*f550*/  S2R R5, SR_CgaCtaId ;  /* 0x0000000000057919 */ /* 0x000e220000008800 */
[----:B------:R-:W-:-:S04]  /*f560*/  MOV R4, 0x400 ;  /* 0x0000040000047802 */ /* 0x000fc80000000f00 */
[----:B0-----:R-:W-:Y:S02]  /*f570*/  LEA R12, R5, R4, 0x18 ;  /* 0x00000004050c7211 */ /* 0x001fe400078ec0ff */
[----:B------:R-:W-:Y:S01]  /*f580*/  SHF.L.U32 R4, R2, 0x1f, RZ ;  /* 0x0000001f02047819 */ /* 0x000fe200000006ff */
[----:B------:R-:W0:Y:S02]  /*f590*/  @!P2 LDC R5, c[0x0][0x500] ;  /* 0x00014000ff05ab82 */ /* 0x000e240000000800 */
[----:B------:R-:W-:-:S04]  /*f5a0*/  IMAD R11, R3, 0x8, R12 ;  /* 0x00000008030b7824 */ /* 0x000fc800078e020c */
[----:B------:R-:W1:Y:S02]  /*f5b0*/  SYNCS.PHASECHK.TRANS64.TRYWAIT P1, [R11+URZ+0x58], R4 ;  /* 0x000058040b0075a7 */ /* 0x000e64000802017f */
[----:B-1----:R-:W-:Y:S05]  /*f5c0*/  @!P1 BRA `(.L_x_291) ;  /* 0x0000001000f49947 */ /* 0x002fea0003800000 */
.L_x_320:
[----:B------:R-:W-:Y:S01]  /*f5d0*/  UPRMT UR8, UR25, 0x9910, URZ ;  /* 0x0000991019087896 */ /* 0x000fe2000800003f */
[----:B0-----:R0:W-:Y:S03]  /*f5e0*/  @!P2 SYNCS.ARRIVE.TRANS64 RZ, [R11+URZ], R5 ;  /* 0x000000050bffa9a7 */ /* 0x0011e6000800003f */
[----:B------:R-:W-:-:S06]  /*f5f0*/  UISETP.NE.AND UP0, UPT, UR8, 0x2, UPT ;  /* 0x000000020800788c */ /* 0x000fcc000bf05270 */
[----:B------:R-:W-:-:S13]  /*f600*/  PLOP3.LUT P1, PT, PT, PT, UP0, 0x80, 0x0 ;  /* 0x000000000000781c */ /* 0x000fda0003f2f008 */
[----:B0-----:R-:W-:Y:S05]  /*f610*/  @P1 BRA `(.L_x_292) ;  /* 0x0000000000041947 */ /* 0x001fea0003800000 */
[----:B------:R-:W-:Y:S01]  /*f620*/  BPT.TRAP 0x1 ;  /* 0x000000040000795c */ /* 0x000fe20000300000 */
.L_x_292:
[----:B------:R-:W-:Y:S05]  /*f630*/  @P0 BRA `(.L_x_293) ;  /* 0x0000000000040947 */ /* 0x000fea0003800000 */
[----:B------:R-:W-:Y:S01]  /*f640*/  BPT.TRAP 0x1 ;  /* 0x000000040000795c */ /* 0x000fe20000300000 */
.L_x_293:
[----:B------:R-:W2:Y:S01]  /*f650*/  LDL R15, [R1+0x38] ;  /* 0x00003800010f7983 */ /* 0x000ea20000100800 */
[----:B-1----:R-:W-:Y:S01]  /*f660*/  IMAD R4, R3, 0x2, R8 ;  /* 0x0000000203047824 */ /* 0x002fe200078e0208 */
[----:B------:R-:W-:Y:S01]  /*f670*/  R2UR UR20, R7 ;  /* 0x00000000071472ca */ /* 0x000fe200000e0000 */
[--C-:B------:R-:W-:Y:S01]  /*f680*/  IMAD R5, R3, 0x1000, R12.reuse ;  /* 0x0000100003057824 */ /* 0x100fe200078e020c */
[----:B------:R-:W-:Y:S01]  /*f690*/  R2UR UR9, R11 ;  /* 0x000000000b0972ca */ /* 0x000fe200000e0000 */
[----:B------:R-:W-:Y:S01]  /*f6a0*/  IMAD R4, R4, 0x1e00, R12 ;  /* 0x00001e0004047824 */ /* 0x000fe200078e020c */
[----:B------:R-:W-:Y:S01]  /*f6b0*/  UIADD3 UR14, UP0, UR22, 0xf0, URZ ;  /* 0x000000f0160e7890 */ /* 0x000fe2000ff1e03f */
[----:B------:R-:W-:Y:S01]  /*f6c0*/  VIADD R14, R14, 0xffffffff ;  /* 0xffffffff0e0e7836 */ /* 0x000fe20000000000 */
[----:B------:R-:W-:Y:S01]  /*f6d0*/  R2UR UR8, R5 ;  /* 0x00000000050872ca */ /* 0x000fe200000e0000 */
[----:B------:R-:W-:Y:S01]  /*f6e0*/  UIADD3 UR28, UP1, UR22, 0x1f0, URZ ;  /* 0x000001f0161c7890 */ /* 0x000fe2000ff3e03f */
[----:B------:R-:W-:Y:S01]  /*f6f0*/  R2UR UR11, R4 ;  /* 0x00000000040b72ca */ /* 0x000fe200000e0000 */
[----:B------:R-:W-:Y:S01]  /*f700*/  UIADD3.X UR15, URZ, UR23, URZ, UP0, !UPT ;  /* 0x000000173f0f7290 */ /* 0x000fe200087fe43f */
[----:B------:R-:W-:Y:S01]  /*f710*/  R2UR UR10, R13 ;  /* 0x000000000d0a72ca */ /* 0x000fe200000e0000 */
[----:B------:R-:W-:Y:S01]  /*f720*/  VIADD R3, R3, 0x1 ;  /* 0x0000000103037836 */ /* 0x000fe20000000000 */
[----:B------:R-:W-:Y:S01]  /*f730*/  R2UR UR21, R6 ;  /* 0x00000000061572ca */ /* 0x000fe200000e0000 */
[----:B------:R-:W-:Y:S01]  /*f740*/  UIADD3.X UR29, URZ, UR23, URZ, UP1, !UPT ;  /* 0x000000173f1d7290 */ /* 0x000fe20008ffe43f */
[----:B------:R-:W-:Y:S01]  /*f750*/  ISETP.GT.AND P4, PT, R14, 0x1, PT ;  /* 0x000000010e00780c */ /* 0x000fe20003f84270 */
[----:B------:R-:W-:Y:S01]  /*f760*/  UMOV UR16, 0x0 ;  /* 0x0000000000107882 */ /* 0x000fe20000000000 */
[----:B------:R-:W-:Y:S01]  /*f770*/  UMOV UR17, 0x10000000 ;  /* 0x1000000000117882 */ /* 0x000fe20000000000 */
[----:B------:R-:W-:Y:S01]  /*f780*/  ISETP.NE.AND P1, PT, R3, 0xb, PT ;  /* 0x0000000b0300780c */ /* 0x000fe20003f25270 */
[----:B------:R-:W-:Y:S01]  /*f790*/  UMOV UR30, 0x30000 ;  /* 0x00030000001e7882 */ /* 0x000fe20000000000 */
[----:B------:R-:W-:Y:S01]  /*f7a0*/  UIADD3 UR8, UR8, 0x180, URZ ;  /* 0x0000018008087890 */ /* 0x000fe2000fffe03f */
[----:B------:R-:W-:Y:S01]  /*f7b0*/  VIADD R13, R13, 0x40 ;  /* 0x000000400d0d7836 */ /* 0x000fe20000000000 */
[----:B------:R-:W-:Y:S01]  /*f7c0*/  UIADD3 UR13, UR11, 0xb180, URZ ;  /* 0x0000b1800b0d7890 */ /* 0x000fe2000fffe03f */
[----:B------:R-:W-:-:S02]  /*f7d0*/  SEL R5, RZ, 0x1, P1 ;  /* 0x00000001ff057807 */ /* 0x000fc40000800000 */
[----:B------:R-:W-:Y:S01]  /*f7e0*/  UMOV UR11, UR20 ;  /* 0x00000014000b7c82 */ /* 0x000fe20008000000 */
[----:B------:R-:W-:Y:S02]  /*f7f0*/  SEL R3, R3, RZ, P1 ;  /* 0x000000ff03037207 */ /* 0x000fe40000800000 */
[----:B------:R-:W-:Y:S02]  /*f800*/  LOP3.LUT R2, R2, R5, RZ, 0x3c, !PT ;  /* 0x0000000502027212 */ /* 0x000fe400078e3cff */
[----:B--2---:R-:W-:-:S13]  /*f810*/  R2UR UR12, R15 ;  /* 0x000000000f0c72ca */ /* 0x004fda00000e0000 */
[----:B------:R0:W-:Y:S02]  /*f820*/  UTMALDG.3D [UR8], [UR14], desc[UR16] ;  /* 0x000010080e0075b4 */ /* 0x0001e40008011000 */
[----:B0-----:R-:W-:Y:S01]  /*f830*/  UMOV UR8, UR13 ;  /* 0x0000000d00087c82 */ /* 0x001fe20008000000 */
[----:B------:R-:W-:Y:S02]  /*f840*/  UMOV UR11, UR21 ;  /* 0x00000015000b7c82 */ /* 0x000fe40008000000 */
[----:B------:R0:W-:Y:S02]  /*f850*/  UTMALDG.3D.MULTICAST [UR8], [UR28], UR30, desc[UR16] ;  /* 0x000010081c0073b4 */ /* 0x0001e4000801181e */
[----:B0-----:R-:W-:Y:S05]  /*f860*/  @P4 BRA `(.L_x_294) ;  /* 0xfffffffc00384947 */ /* 0x001fea000383ffff */
.L_x_290:
[----:B------:R-:W-:Y:S05]  /*f870*/  BSYNC B1 ;  /* 0x0000000000017941 */ /* 0x000fea0003800000 */
.L_x_289:
[----:B------:R-:W2:Y:S01]  /*f880*/  LDL.LU R16, [R1+0x40] ;  /* 0x0000400001107983 */ /* 0x000ea20000300800 */
[----:B------:R-:W-:Y:S01]  /*f890*/  LOP3.LUT P5, RZ, R10, 0xff, RZ, 0xc0, !PT ;  /* 0x000000ff0aff7812 */ /* 0x000fe200078ac0ff */
[----:B------:R-:W-:Y:S01]  /*f8a0*/  VIADD R4, R9, UR6 ;  /* 0x0000000609047c36 */ /* 0x000fe20008000000 */
[----:B------:R-:W-:Y:S01]  /*f8b0*/  UISETP.GE.U32.AND UP0, UPT, UR6, 0xb, UPT ;  /* 0x0000000b0600788c */ /* 0x000fe2000bf06070 */
[----:B------:R-:W3:Y:S01]  /*f8c0*/  LDL.LU R15, [R1+0x44] ;  /* 0x00004400010f7983 */ /* 0x000ee20000300800 */
[----:B------:R-:W-:Y:S01]  /*f8d0*/  IMAD.U32 R6, RZ, RZ, UR6 ;  /* 0x00000006ff067e24 */ /* 0x000fe2000f8e00ff */
[----:B------:R-:W-:Y:S01]  /*f8e0*/  ULDC.64 UR8, c[0x0][0x650] ;  /* 0x0001940000087ab9 */ /* 0x000fe20000000a00 */
[----:B------:R-:W-:Y:S01]  /*f8f0*/  ISETP.GT.U32.AND P1, PT, R4, 0xa, PT ;  /* 0x0000000a0400780c */ /* 0x000fe20003f24070 */
[----:B------:R-:W-:Y:S01]  /*f900*/  BSSY B1, `(.L_x_295) ;  /* 0x0000074000017945 */ /* 0x000fe20003800000 */
[----:B------:R-:W-:Y:S02]  /*f910*/  PLOP3.LUT P4, PT, PT, PT, UP0, 0x80, 0x0 ;  /* 0x000000000000781c */ /* 0x000fe40003f8f008 */
[----:B------:R-:W-:-:S02]  /*f920*/  ISETP.LT.U32.AND P1, PT, R6, 0xb, P1 ;  /* 0x0000000b0600780c */ /* 0x000fc40000f21070 */
[----:B------:R-:W-:Y:S01]  /*f930*/  PRMT R10, RZ, 0x7610, R10 ;  /* 0x00007610ff0a7816 */ /* 0x000fe2000000000a */
[----:B------:R-:W0:Y:S01]  /*f940*/  @P5 S2R R3, SR_CgaCtaId ;  /* 0x0000000000035919 */ /* 0x000e220000008800 */
[----:B------:R-:W-:-:S04]  /*f950*/  @P5 MOV R2, 0x400 ;  /* 0x0000040000025802 */ /* 0x000fc80000000f00 */
[----:B0-----:R-:W-:Y:S01]  /*f960*/  @P5 LEA R5, R3, R2, 0x18 ;  /* 0x0000000203055211 */ /* 0x001fe200078ec0ff */
[----:B------:R-:W-:-:S03]  /*f970*/  IMAD.WIDE.U32 R2, R4, -0x45d1745d, RZ ;  /* 0xba2e8ba304027825 */ /* 0x000fc600078e00ff */
[----:B------:R0:W-:Y:S01]  /*f980*/  @P5 SYNCS.ARRIVE.TRANS64.A1T0 RZ, [R5+URZ+0xe8], RZ ;  /* 0x0000e8ff05ff59a7 */ /* 0x0001e2000810003f */
[----:B------:R-:W-:Y:S02]  /*f990*/  PRMT R2, RZ, 0x7610, R2 ;  /* 0x00007610ff027816 */ /* 0x000fe40000000002 */
[----:B0-----:R-:W-:Y:S02]  /*f9a0*/  SHF.R.U32.HI R5, RZ, 0x3, R3 ;  /* 0x00000003ff057819 */ /* 0x001fe40000011603 */
[----:B------:R-:W-:-:S03]  /*f9b0*/  SEL R3, RZ, 0x1, !P1 ;  /* 0x00000001ff037807 */ /* 0x000fc60004800000 */
[----:B------:R-:W-:Y:S01]  /*f9c0*/  IMAD R9, R5, -0xb, R4 ;  /* 0xfffffff505097824 */ /* 0x000fe200078e0204 */
[----:B------:R-:W-:Y:S01]  /*f9d0*/  LOP3.LUT R0, R0, R3, RZ, 0x3c, !PT ;  /* 0x0000000300007212 */ /* 0x000fe200078e3cff */
[----:B------:R-:W-:Y:S02]  /*f9e0*/  IMAD.MOV.U32 R4, RZ, RZ, -0x1 ;  /* 0xffffffffff047424 */ /* 0x000fe400078e00ff */
[----:B------:R-:W-:Y:S01]  /*f9f0*/  IMAD.MOV.U32 R3, RZ, RZ, -0x1 ;  /* 0xffffffffff037424 */ /* 0x000fe200078e00ff */
[----:B------:R-:W-:Y:S01]  /*fa00*/  @P4 LOP3.LUT R0, R0, 0x1, R5, 0x78, !PT ;  /* 0x0000000100004812 */ /* 0x000fe200078e7805 */
[----:B------:R-:W-:Y:S01]  /*fa10*/  IMAD.MOV.U32 R5, RZ, RZ, -0x1 ;  /* 0xffffffffff057424 */ /* 0x000fe200078e00ff */
[----:B---3--:R-:W-:-:S04]  /*fa20*/  IADD3 R15, P5, R15, UR26, RZ ;  /* 0x0000001a0f0f7c10 */ /* 0x008fc8000ffbe0ff */
[----:B--2---:R-:W-:Y:S01]  /*fa30*/  IADD3.X R16, R16, UR7, RZ, P5, !PT ;  /* 0x0000000710107c10 */ /* 0x004fe2000affe4ff */
[----:B------:R0:W-:Y:S01]  /*fa40*/  STL [R1+0x44], R15 ;  /* 0x0000440f01007387 */ /* 0x0001e20000100800 */
[----:B------:R-:W-:-:S03]  /*fa50*/  ISETP.GE.U32.AND P1, PT, R15, UR8, PT ;  /* 0x000000080f007c0c */ /* 0x000fc6000bf26070 */
[----:B------:R0:W-:Y:S01]  /*fa60*/  STL [R1+0x40], R16 ;  /* 0x0000401001007387 */ /* 0x0001e20000100800 */
[----:B------:R-:W-:-:S03]  /*fa70*/  ISETP.GE.U32.AND.EX P1, PT, R16, UR9, PT, P1 ;  /* 0x0000000910007c0c */ /* 0x000fc6000bf26110 */
[----:B------:R0:W-:Y:S04]  /*fa80*/  STL [R1+0x48], R5 ;  /* 0x0000480501007387 */ /* 0x0001e80000100800 */
[----:B------:R0:W-:Y:S04]  /*fa90*/  STL [R1+0x4c], R4 ;  /* 0x00004c0401007387 */ /* 0x0001e80000100800 */
[----:B------:R0:W-:Y:S02]  /*faa0*/  STL [R1+0x38], R3 ;  /* 0x0000380301007387 */ /* 0x0001e40000100800 */
[----:B------:R-:W-:Y:S05]  /*fab0*/  @P1 BRA `(.L_x_296) ;  /* 0x0000000400601947 */ /* 0x000fea0003800000 */
[----:B------:R-:W-:Y:S01]  /*fac0*/  ULDC.64 UR8, c[0x0][0x628] ;  /* 0x00018a0000087ab9 */ /* 0x000fe20000000a00 */
[----:B------:R-:W1:Y:S01]  /*fad0*/  S2R R12, SR_CTAID.X ;  /* 0x00000000000c7919 */ /* 0x000e620000002500 */
[----:B------:R-:W-:Y:S01]  /*fae0*/  ISETP.NE.U32.AND P1, PT, RZ, UR8, PT ;  /* 0x00000008ff007c0c */ /* 0x000fe2000bf25070 */
[----:B------:R-:W-:Y:S01]  /*faf0*/  ULDC UR11, c[0x0][0x630] ;  /* 0x00018c00000b7ab9 */ /* 0x000fe20000000800 */
[----:B------:R-:W-:Y:S01]  /*fb00*/  IMAD.MOV.U32 R2, RZ, RZ, R15 ;  /* 0x000000ffff027224 */ /* 0x000fe200078e000f */
[----:B------:R-:W2:Y:S01]  /*fb10*/  S2R R11, SR_CTAID.Y ;  /* 0x00000000000b7919 */ /* 0x000ea20000002600 */
[----:B------:R-:W-:Y:S01]  /*fb20*/  ISETP.NE.AND.EX P1, PT, RZ, UR9, PT, P1 ;  /* 0x00000009ff007c0c */ /* 0x000fe2000bf25310 */
[----:B0-----:R-:W-:-:S12]  /*fb30*/  IMAD.MOV.U32 R3, RZ, RZ, R16 ;  /* 0x000000ffff037224 */ /* 0x001fd800078e0010 */
[----:B------:R-:W-:Y:S05]  /*fb40*/  @!P1 BRA `(.L_x_297) ;  /* 0x0000000000289947 */ /* 0x000fea0003800000 */
[----:B------:R-:W-:Y:S02]  /*fb50*/  ULDC UR10, c[0x0][0x634] ;  /* 0x00018d00000a7ab9 */ /* 0x000fe40000000800 */
[----:B------:R-:W-:-:S05]  /*fb60*/  IADD3 R7, P1, R15, UR10, RZ ;  /* 0x0000000a0f077c10 */ /* 0x000fca000ff3e0ff */
[----:B------:R-:W-:-:S04]  /*fb70*/  IMAD.X R13, RZ, RZ, R16, P1 ;  /* 0x000000ffff0d7224 */ /* 0x000fc800008e0610 */
[----:B------:R-:W-:-:S04]  /*fb80*/  IMAD.WIDE.U32 R4, R13, UR8, RZ ;  /* 0x000000080d047c25 */ /* 0x000fc8000f8e00ff */
[----:B------:R-:W-:-:S04]  /*fb90*/  IMAD.WIDE.U32 R4, P1, R7, UR9, R4 ;  /* 0x0000000907047c25 */ /* 0x000fc8000f820004 */
[----:B------:R-:W-:-:S04]  /*fba0*/  IMAD.WIDE.U32 R6, R7, UR8, RZ ;  /* 0x0000000807067c25 */ /* 0x000fc8000f8e00ff */
[----:B------:R-:W-:Y:S01]  /*fbb0*/  IMAD.X R3, RZ, RZ, RZ, P1 ;  /* 0x000000ffff037224 */ /* 0x000fe200008e06ff */
[----:B------:R-:W-:Y:S01]  /*fbc0*/  IADD3 RZ, P1, R7, R4, RZ ;  /* 0x0000000407ff7210 */ /* 0x000fe20007f3e0ff */
[----:B------:R-:W-:-:S04]  /*fbd0*/  IMAD.MOV.U32 R2, RZ, RZ, R5 ;  /* 0x000000ffff027224 */ /* 0x000fc800078e0005 */
[----:B------:R-:W-:-:S08]  /*fbe0*/  IMAD.WIDE.U32.X R2, R13, UR9, R2, P1 ;  /* 0x000000090d027c25 */ /* 0x000fd000088e0402 */
.L_x_297:
[--C-:B------:R-:W-:Y:S01]  /*fbf0*/  SHF.R.U64 R6, R2, UR11, R3.reuse ;  /* 0x0000000b02067c19 */ /* 0x100fe20008001203 */
[----:B------:R-:W-:Y:S01]  /*fc00*/  ULDC.64 UR8, c[0x0][0x620] ;  /* 0x0001880000087ab9 */ /* 0x000fe20000000a00 */
[----:B------:R-:W-:Y:S01]  /*fc10*/  SHF.R.U32.HI R2, RZ, UR11, R3 ;  /* 0x0000000bff027c19 */ /* 0x000fe20008011603 */
[----:B------:R-:W-:Y:S01]  /*fc20*/  IMAD.MOV.U32 R3, RZ, RZ, R16 ;  /* 0x000000ffff037224 */ /* 0x000fe200078e0010 */
[----:B------:R-:W-:Y:S01]  /*fc30*/  IADD3 R5, P1, RZ, -R6, RZ ;  /* 0x80000006ff057210 */ /* 0x000fe20007f3e0ff */
[----:B------:R-:W0:Y:S01]  /*fc40*/  LDC R17, c[0x0][0x144] ;  /* 0x00005100ff117b82 */ /* 0x000e220000000800 */
[----:B-1----:R-:W-:Y:S01]  /*fc50*/  I2FP.F32.U32 R7, R12 ;  /* 0x0000000c00077245 */ /* 0x002fe20000201000 */
[----:B------:R-:W-:Y:S01]  /*fc60*/  ULDC.64 UR12, c[0x0][0x640] ;  /* 0x00019000000c7ab9 */ /* 0x000fe20000000a00 */
[----:B------:R-:W-:Y:S01]  /*fc70*/  ULDC UR10, c[0x0][0x608] ;  /* 0x00018200000a7ab9 */ /* 0x000fe20000000800 */
[----:B------:R-:W-:Y:S01]  /*fc80*/  IMAD.X R2, RZ, RZ, ~R2, P1 ;  /* 0x000000ffff027224 */ /* 0x000fe200008e0e02 */
[----:B------:R-:W-:-:S03]  /*fc90*/  ISETP.NE.U32.AND P1, PT, RZ, UR12, PT ;  /* 0x0000000cff007c0c */ /* 0x000fc6000bf25070 */
[----:B------:R-:W-:Y:S01]  /*fca0*/  IMAD R4, R2, UR8, RZ ;  /* 0x0000000802047c24 */ /* 0x000fe2000f8e02ff */
[----:B------:R-:W1:Y:S01]  /*fcb0*/  LDC R14, c[0x0][0x148] ;  /* 0x00005200ff0e7b82 */ /* 0x000e620000000800 */
[----:B------:R-:W-:Y:S01]  /*fcc0*/  IMAD.MOV.U32 R2, RZ, RZ, R15 ;  /* 0x000000ffff027224 */ /* 0x000fe200078e000f */
[----:B------:R-:W-:-:S03]  /*fcd0*/  ISETP.NE.AND.EX P1, PT, RZ, UR13, PT, P1 ;  /* 0x0000000dff007c0c */ /* 0x000fc6000bf25310 */
[----:B------:R-:W-:Y:S01]  /*fce0*/  IMAD.WIDE.U32 R2, R5, UR8, R2 ;  /* 0x0000000805027c25 */ /* 0x000fe2000f8e0002 */
[----:B------:R-:W-:-:S03]  /*fcf0*/  ULDC UR8, c[0x0][0x150] ;  /* 0x0000540000087ab9 */ /* 0x000fc60000000800 */
[----:B------:R-:W-:Y:S02]  /*fd00*/  IMAD R5, R5, UR9, R4 ;  /* 0x0000000905057c24 */ /* 0x000fe4000f8e0204 */
[----:B------:R-:W-:Y:S01]  /*fd10*/  FMUL R4, R7, UR8 ;  /* 0x0000000807047c20 */ /* 0x000fe20008400000 */
[----:B------:R-:W-:Y:S01]  /*fd20*/  ULDC UR8, c[0x0][0x618] ;  /* 0x0001860000087ab9 */ /* 0x000fe20000000800 */
[----:B------:R-:W-:Y:S01]  /*fd30*/  ULDC UR9, c[0x0][0x154] ;  /* 0x0000550000097ab9 */ /* 0x000fe20000000800 */
[----:B------:R-:W-:-:S03]  /*fd40*/  IMAD.IADD R3, R3, 0x1, R5 ;  /* 0x0000000103037824 */ /* 0x000fc600078e0205 */
[----:B------:R-:W3:Y:S02]  /*fd50*/  F2I.U32.TRUNC.NTZ R4, R4 ;  /* 0x0000000400047305 */ /* 0x000ee4000020f000 */
[----:B------:R-:W-:Y:S02]  /*fd60*/  SHF.R.U64 R7, R2, UR8, R3 ;  /* 0x0000000802077c19 */ /* 0x000fe40008001203 */
[----:B--2---:R-:W-:-:S05]  /*fd70*/  I2FP.F32.U32 R2, R11 ;  /* 0x0000000b00027245 */ /* 0x004fca0000201000 */
[----:B------:R-:W-:Y:S01]  /*fd80*/  FMUL R5, R2, UR9 ;  /* 0x0000000902057c20 */ /* 0x000fe20008400000 */
[----:B------:R-:W-:Y:S01]  /*fd90*/  SHF.R.U32.HI R2, RZ, UR8, R3 ;  /* 0x00000008ff027c19 */ /* 0x000fe20008011603 */
[----:B------:R-:W-:Y:S02]  /*fda0*/  ULDC UR8, c[0x0][0x658] ;  /* 0x0001960000087ab9 */ /* 0x000fe40000000800 */
[----:B------:R2:W4:Y:S01]  /*fdb0*/  F2I.U32.TRUNC.NTZ R18, R5 ;  /* 0x0000000500127305 */ /* 0x000522000020f000 */
[----:B------:R-:W-:Y:S01]  /*fdc0*/  SHF.R.U64 R16, R7, UR10, R2 ;  /* 0x0000000a07107c19 */ /* 0x000fe20008001202 */
[----:B---3--:R-:W-:Y:S01]  /*fdd0*/  IMAD.MOV R4, RZ, RZ, -R4 ;  /* 0x000000ffff047224 */ /* 0x008fe200078e0a04 */
[----:B------:R-:W-:-:S03]  /*fde0*/  SHF.R.U32.HI R3, RZ, UR10, R2 ;  /* 0x0000000aff037c19 */ /* 0x000fc60008011602 */
[----:B0-----:R-:W-:Y:S01]  /*fdf0*/  IMAD R12, R17, R4, R12 ;  /* 0x00000004110c7224 */ /* 0x001fe200078e020c */
[--C-:B------:R-:W-:Y:S02]  /*fe00*/  SHF.R.U64 R13, R16, UR8, R3.reuse ;  /* 0x00000008100d7c19 */ /* 0x100fe40008001203 */
[----:B------:R-:W-:-:S03]  /*fe10*/  SHF.R.U32.HI R15, RZ, UR8, R3 ;  /* 0x00000008ff0f7c19 */ /* 0x000fc60008011603 */
[----:B------:R-:W-:Y:S02]  /*fe20*/  IMAD.MOV.U32 R2, RZ, RZ, R13 ;  /* 0x000000ffff027224 */ /* 0x000fe400078e000d */
[----:B------:R-:W-:Y:S01]  /*fe30*/  IMAD.MOV.U32 R3, RZ, RZ, R15 ;  /* 0x000000ffff037224 */ /* 0x000fe200078e000f */
[----:B-12-4-:R-:W-:Y:S06]  /*fe40*/  @!P1 BRA `(.L_x_298) ;  /* 0x0000000000289947 */ /* 0x016fec0003800000 */
[----:B------:R-:W-:Y:S02]  /*fe50*/  ULDC UR8, c[0x0][0x64c] ;  /* 0x0001930000087ab9 */ /* 0x000fe40000000800 */
[----:B------:R-:W-:-:S05]  /*fe60*/  IADD3 R3, P1, R13, UR8, RZ ;  /* 0x000000080d037c10 */ /* 0x000fca000ff3e0ff */
[----:B------:R-:W-:-:S04]  /*fe70*/  IMAD.X R15, RZ, RZ, R15, P1 ;  /* 0x000000ffff0f7224 */ /* 0x000fc800008e060f */
[----:B------:R-:W-:-:S04]  /*fe80*/  IMAD.WIDE.U32 R4, R15, UR12, RZ ;  /* 0x0000000c0f047c25 */ /* 0x000fc8000f8e00ff */
[----:B------:R-:W-:-:S04]  /*fe90*/  IMAD.WIDE.U32 R4, P1, R3, UR13, R4 ;  /* 0x0000000d03047c25 */ /* 0x000fc8000f820004 */
[----:B------:R-:W-:-:S04]  /*fea0*/  IMAD.WIDE.U32 R2, R3, UR12, RZ ;  /* 0x0000000c03027c25 */ /* 0x000fc8000f8e00ff */
[----:B------:R-:W-:Y:S01]  /*feb0*/  IMAD.MOV.U32 R2, RZ, RZ, R5 ;  /* 0x000000ffff027224 */ /* 0x000fe200078e0005 */
[----:B------:R-:W-:Y:S01]  /*fec0*/  IADD3 RZ, P4, R3, R4, RZ ;  /* 0x0000000403ff7210 */ /* 0x000fe20007f9e0ff */
[----:B------:R-:W-:-:S04]  /*fed0*/  IMAD.X R3, RZ, RZ, RZ, P1 ;  /* 0x000000ffff037224 */ /* 0x000fc800008e06ff */
[----:B------:R-:W-:-:S08]  /*fee0*/  IMAD.WIDE.U32.X R2, R15, UR13, R2, P4 ;  /* 0x0000000d0f027c25 */ /* 0x000fd0000a0e0402 */
.L_x_298:
[----:B------:R-:W-:Y:S01]  /*fef0*/  ULDC UR8, c[0x0][0x648] ;  /* 0x0001920000087ab9 */ /* 0x000fe20000000800 */
[----:B------:R-:W-:Y:S01]  /*ff00*/  IMAD.MOV R18, RZ, RZ, -R18 ;  /* 0x000000ffff127224 */ /* 0x000fe200078e0a12 */
[----:B------:R-:W-:Y:S01]  /*ff10*/  SHF.R.U64 R3, R2, UR8, R3 ;  /* 0x0000000802037c19 */ /* 0x000fe20008001203 */
[----:B------:R-:W-:Y:S01]  /*ff20*/  ULDC UR8, c[0x0][0x638] ;  /* 0x00018e0000087ab9 */ /* 0x000fe20000000800 */
[----:B------:R-:W-:Y:S01]  /*ff30*/  LOP3.LUT R2, R16, UR18, RZ, 0xc0, !PT ;  /* 0x0000001210027c12 */ /* 0x000fe2000f8ec0ff */
[----:B------:R-:W-:Y:S01]  /*ff40*/  @P3 IMAD R12, R14, R18, R11 ;  /* 0x000000120e0c3224 */ /* 0x000fe200078e020b */
[----:B------:R-:W-:Y:S01]  /*ff50*/  ULDC UR9, c[0x0][0x610] ;  /* 0x0001840000097ab9 */ /* 0x000fe20000000800 */
[----:B------:R-:W-:Y:S02]  /*ff60*/  IMAD.MOV R4, RZ, RZ, -R3 ;  /* 0x000000ffff047224 */ /* 0x000fe400078e0a03 */
[----:B------:R-:W-:Y:S01]  /*ff70*/  IMAD R3, R3, UR19, R2 ;  /* 0x0000001303037c24 */ /* 0x000fe2000f8e0202 */
[----:B------:R-:W-:Y:S01]  /*ff80*/  LOP3.LUT R2, R7, UR4, RZ, 0xc0, !PT ;  /* 0x0000000407027c12 */ /* 0x000fe2000f8ec0ff */
[----:B------:R-:W-:Y:S01]  /*ff90*/  IMAD R13, R4, UR8, R13 ;  /* 0x00000008040d7c24 */ /* 0x000fe2000f8e020d */
[----:B------:R-:W-:Y:S01]  /*ffa0*/  ULDC UR8, c[0x0][0x600] ;  /* 0x0001800000087ab9 */ /* 0x000fe20000000800 */
[----:B------:R-:W-:-:S02]  /*ffb0*/  IMAD.MOV.U32 R5, RZ, RZ, 0x1 ;  /* 0x00000001ff057424 */ /* 0x000fc400078e00ff */
[----:B------:R-:W-:Y:S02]  /*ffc0*/  IMAD R3, R3, UR9, R12 ;  /* 0x0000000903037c24 */ /* 0x000fe4000f8e020c */
[--C-:B------:R-:W-:Y:S01]  /*ffd0*/  IMAD R4, R13, UR8, R2.reuse ;  /* 0x000000080d047c24 */ /* 0x100fe2000f8e0202 */
[----:B------:R-:W-:-:S04]  /*ffe0*/  PRMT R2, R5, 0x7610, R2 ;  /* 0x0000761005027816 */ /* 0x000fc80000000002 */
[----:B------:R-:W-:Y:S02]  /*fff0*/  SEL R5, R4, R3, !P3 ;  /* 0x0000000304057207 */ /* 0x000fe40005800000 */
[----:B------:R-:W-:-:S03]  /*10000*/  SEL R3, R3, R4, !P3 ;  /* 0x0000000403037207 */ /* 0x000fc60005800000 */
[----:B------:R1:W-:Y:S04]  /*10010*/  STL [R1+0x4c], R5 ;  /* 0x00004c0501007387 */ /* 0x0003e80000100800 */
[----:B------:R1:W-:Y:S04]  /*10020*/  STL [R1+0x38], R6 ;  /* 0x0000380601007387 */ /* 0x0003e80000100800 */
[----:B------:R1:W-:Y:S02]  /*10030*/  STL [R1+0x48], R3 ;  /* 0x0000480301007387 */ /* 0x0003e40000100800 */
.L_x_296:
[----:B------:R-:W-:Y:S05]  /*10040*/  BSYNC B1 ;  /* 0x0000000000017941 */ /* 0x000fea0003800000 */
.L_x_295:
[----:B------:R-:W-:-:S13]  /*10050*/  LOP3.LUT P1, RZ, R2, 0xff, RZ, 0xc0, !PT ;  /* 0x000000ff02ff7812 */ /* 0x000fda000782c0ff */
[----:B------:R-:W-:Y:S05]  /*10060*/  @P1 BRA `(.L_x_299) ;  /* 0xfffffff000f81947 */ /* 0x000fea000383ffff */
[----:B------:R-:W-:Y:S05]  /*10070*/  BSYNC B0 ;  /* 0x0000000000007941 */ /* 0x000fea0003800000 */
.L_x_287:
[----:B------:R-:W-:-:S03]  /*10080*/  UMOV UR8, 0xffffffff ;  /* 0xffffffff00087882 */ /* 0x000fc60000000000 */
[----:B------:R-:W-:Y:S05]  /*10090*/  BRA.DIV UR8, `(.L_x_300) ;  /* 0x0000000a08547947 */ /* 0x000fea000b800000 */
[----:B------:R-:W-:-:S13]  /*100a0*/  ELECT P0, URZ, PT ;  /* 0x00000000003f782f */ /* 0x000fda0003800000 */
.L_x_323:
[----:B------:R-:W-:Y:S04]  /*100b0*/  BSSY B0, `(.L_x_301) ;  /* 0x000006b000007945 */ /* 0x000fe80003800000 */
[----:B------:R-:W-:Y:S05]  /*100c0*/  @!P0 BRA `(.L_x_302) ;  /* 0x0000000400a48947 */ /* 0x000fea0003800000 */
[----:B------:R-:W-:-:S04]  /*100d0*/  ULOP3.LUT UR8, UR5, 0x2, URZ, 0xfc, !UPT ;  /* 0x0000000205087892 */ /* 0x000fc8000f8efc3f */
[----:B------:R-:W-:-:S06]  /*100e0*/  UISETP.NE.AND UP0, UPT, UR8, 0x3, UPT ;  /* 0x000000030800788c */ /* 0x000fcc000bf05270 */
[----:B------:R-:W-:-:S13]  /*100f0*/  PLOP3.LUT P0, PT, PT, PT, UP0, 0x80, 0x0 ;  /* 0x000000000000781c */ /* 0x000fda0003f0f008 */
[----:B------:R-:W-:Y:S05]  /*10100*/  @!P0 BRA `(.L_x_303) ;  /* 0x0000000000048947 */ /* 0x000fea0003800000 */
[----:B------:R-:W-:Y:S01]  /*10110*/  BPT.TRAP 0x1 ;  /* 0x000000040000795c */ /* 0x000fe20000300000 */
.L_x_303:
[----:B01----:R-:W0:Y:S01]  /*10120*/  S2R R3, SR_CgaCtaId ;  /* 0x0000000000037919 */ /* 0x003e220000008800 */
[----:B------:R-:W-:Y:S02]  /*10130*/  MOV R2, 0x400 ;  /* 0x0000040000027802 */ /* 0x000fe40000000f00 */
[----:B------:R-:W-:Y:S02]  /*10140*/  SHF.L.U32 R4, R0, 0x1f, RZ ;  /* 0x0000001f00047819 */ /* 0x000fe400000006ff */
[----:B0-----:R-:W-:-:S05]  /*10150*/  LEA R2, R3, R2, 0x18 ;  /* 0x0000000203027211 */ /* 0x001fca00078ec0ff */
[----:B------:R-:W-:-:S04]  /*10160*/  VIADD R2, R2, 0x58 ;  /* 0x0000005802027836 */ /* 0x000fc80000000000 */
[C---:B------:R-:W-:Y:S02]  /*10170*/  IMAD R7, R9.reuse, 0x8, R2 ;  /* 0x0000000809077824 */ /* 0x040fe400078e0202 */
[----:B------:R-:W-:Y:S02]  /*10180*/  VIADD R9, R9, 0x1 ;  /* 0x0000000109097836 */ /* 0x000fe40000000000 */
[----:B------:R-:W0:Y:S03]  /*10190*/  SYNCS.PHASECHK.TRANS64.TRYWAIT P0, [R7+URZ], R4 ;  /* 0x00000004070075a7 */ /* 0x000e26000800017f */
[----:B------:R-:W-:-:S04]  /*101a0*/  ISETP.NE.AND P1, PT, R9, 0xb, PT ;  /* 0x0000000b0900780c */ /* 0x000fc80003f25270 */
[----:B------:R-:W-:Y:S02]  /*101b0*/  SEL R3, RZ, 0x1, P1 ;  /* 0x00000001ff037807 */ /* 0x000fe40000800000 */
[----:B------:R-:W-:Y:S02]  /*101c0*/  SEL R9, R9, RZ, P1 ;  /* 0x000000ff09097207 */ /* 0x000fe40000800000 */
[----:B------:R-:W-:-:S03]  /*101d0*/  LOP3.LUT R6, R0, R3, RZ, 0x3c, !PT ;  /* 0x0000000300067212 */ /* 0x000fc600078e3cff */
[----:B------:R-:W-:Y:S01]  /*101e0*/  IMAD R8, R9, 0x8, R2 ;  /* 0x0000000809087824 */ /* 0x000fe200078e0202 */
[----:B------:R-:W-:Y:S01]  /*101f0*/  SHF.L.U32 R5, R6, 0x1f, RZ ;  /* 0x0000001f06057819 */ /* 0x000fe200000006ff */
[----:B0-----:R-:W-:Y:S06]  /*10200*/  @!P0 BRA `(.L_x_304) ;  /* 0x00000008001c8947 */ /* 0x001fec0003800000 */
.L_x_324:
[----:B------:R-:W1:Y:S01]  /*10210*/  SYNCS.PHASECHK.TRANS64.TRYWAIT P0, [R8+URZ], R5 ;  /* 0x00000005080075a7 */ /* 0x000e62000800017f */
[----:B------:R-:W-:-:S05]  /*10220*/  VIADD R0, R9, 0x1 ;  /* 0x0000000109007836 */ /* 0x000fca0000000000 */
[----:B------:R-:W-:-:S04]  /*10230*/  ISETP.NE.AND P1, PT, R0, 0xb, PT ;  /* 0x0000000b0000780c */ /* 0x000fc80003f25270 */
[----:B------:R-:W-:Y:S02]  /*10240*/  SEL R3, RZ, 0x1, P1 ;  /* 0x00000001ff037807 */ /* 0x000fe40000800000 */
[----:B0-----:R-:W-:Y:S02]  /*10250*/  SEL R7, R0, RZ, P1 ;  /* 0x000000ff00077207 */ /* 0x001fe40000800000 */
[----:B------:R-:W-:-:S03]  /*10260*/  LOP3.LUT R6, R6, R3, RZ, 0x3c, !PT ;  /* 0x0000000306067212 */ /* 0x000fc600078e3cff */
[----:B------:R-:W-:Y:S01]  /*10270*/  IMAD R9, R7, 0x8, R2 ;  /* 0x0000000807097824 */ /* 0x000fe200078e0202 */
[----:B------:R-:W-:Y:S01]  /*10280*/  SHF.L.U32 R4, R6, 0x1f, RZ ;  /* 0x0000001f06047819 */ /* 0x000fe200000006ff */
[----:B-1----:R-:W-:Y:S06]  /*10290*/  @!P0 BRA `(.L_x_305) ;  /* 0x00000008000c8947 */ /* 0x002fec0003800000 */
.L_x_325:
[----:B------:R-:W1:Y:S01]  /*102a0*/  SYNCS.PHASECHK.TRANS64.TRYWAIT P0, [R9+URZ], R4 ;  /* 0x00000004090075a7 */ /* 0x000e62000800017f */
[----:B------:R-:W-:-:S05]  /*102b0*/  VIADD R0, R7, 0x1 ;  /* 0x0000000107007836 */ /* 0x000fca0000000000 */
[----:B------:R-:W-:-:S04]  /*102c0*/  ISETP.NE.AND P1, PT, R0, 0xb, PT ;  /* 0x0000000b0000780c */ /* 0x000fc80003f25270 */
[----:B------:R-:W-:Y:S02]  /*102d0*/  SEL R3, RZ, 0x1, P1 ;  /* 0x00000001ff037807 */ /* 0x000fe40000800000 */
[----:B------:R-:W-:Y:S02]  /*102e0*/  SEL R7, R0, RZ, P1 ;  /* 0x000000ff00077207 */ /* 0x000fe40000800000 */
[----:B------:R-:W-:-:S03]  /*102f0*/  LOP3.LUT R6, R6, R3, RZ, 0x3c, !PT ;  /* 0x0000000306067212 */ /* 0x000fc600078e3cff */
[----:B0-----:R-:W-:Y:S01]  /*10300*/  IMAD R8, R7, 0x8, R2 ;  /* 0x0000000807087824 */ /* 0x001fe200078e0202 */
[----:B------:R-:W-:Y:S01]  /*10310*/  SHF.L.U32 R5, R6, 0x1f, RZ ;  /* 0x0000001f06057819 */ /* 0x000fe200000006ff */
[----:B-1----:R-:W-:Y:S06]  /*10320*/  @!P0 BRA `(.L_x_306) ;  /* 0x0000000400fc8947 */ /* 0x002fec0003800000 */
.L_x_326:
        /* <DEDUP_REMOVED lines=9> */
.L_x_327:
        /* <DEDUP_REMOVED lines=9> */
.L_x_328:
        /* <DEDUP_REMOVED lines=9> */
.L_x_329:
        /* <DEDUP_REMOVED lines=9> */
.L_x_330:
        /* <DEDUP_REMOVED lines=9> */
.L_x_331:
[----:B------:R-:W1:Y:S01]  /*10600*/  SYNCS.PHASECHK.TRANS64.TRYWAIT P0, [R9+URZ], R4 ;  /* 0x00000004090075a7 */ /* 0x000e62000800017f */
[----:B------:R-:W-:-:S05]  /*10610*/  VIADD R0, R7, 0x1 ;  /* 0x0000000107007836 */ /* 0x000fca0000000000 */
[----:B------:R-:W-:-:S04]  /*10620*/  ISETP.NE.AND P1, PT, R0, 0xb, PT ;  /* 0x0000000b0000780c */ /* 0x000fc80003f25270 */
[----:B------:R-:W-:Y:S02]  /*10630*/  SEL R3, RZ, 0x1, P1 ;  /* 0x00000001ff037807 */ /* 0x000fe40000800000 */
[----:B------:R-:W-:Y:S02]  /*10640*/  SEL R7, R0, RZ, P1 ;  /* 0x000000ff00077207 */ /* 0x000fe40000800000 */
[----:B------:R-:W-:-:S03]  /*10650*/  LOP3.LUT R11, R6, R3, RZ, 0x3c, !PT ;  /* 0x00000003060b7212 */ /* 0x000fc600078e3cff */
[----:B------:R-:W-:Y:S01]  /*10660*/  IMAD R6, R7, 0x8, R2 ;  /* 0x0000000807067824 */ /* 0x000fe200078e0202 */
[----:B0-----:R-:W-:Y:S01]  /*10670*/  SHF.L.U32 R5, R11, 0x1f, RZ ;  /* 0x0000001f0b057819 */ /* 0x001fe200000006ff */
[----:B-1----:R-:W-:Y:S06]  /*10680*/  @!P0 BRA `(.L_x_312) ;  /* 0x00000004009c8947 */ /* 0x002fec0003800000 */
.L_x_332:
[----:B------:R-:W1:Y:S01]  /*10690*/  SYNCS.PHASECHK.TRANS64.TRYWAIT P0, [R6+URZ], R5 ;  /* 0x00000005060075a7 */ /* 0x000e62000800017f */
[----:B------:R-:W-:-:S05]  /*106a0*/  VIADD R0, R7, 0x1 ;  /* 0x0000000107007836 */ /* 0x000fca0000000000 */
[----:B------:R-:W-:-:S04]  /*106b0*/  ISETP.NE.AND P1, PT, R0, 0xb, PT ;  /* 0x0000000b0000780c */ /* 0x000fc80003f25270 */
[----:B0-----:R-:W-:Y:S02]  /*106c0*/  SEL R4, RZ, 0x1, P1 ;  /* 0x00000001ff047807 */ /* 0x001fe40000800000 */
[----:B------:R-:W-:Y:S02]  /*106d0*/  SEL R3, R0, RZ, P1 ;  /* 0x000000ff00037207 */ /* 0x000fe40000800000 */
[----:B------:R-:W-:Y:S01]  /*106e0*/  LOP3.LUT R0, R11, R4, RZ, 0x3c, !PT ;  /* 0x000000040b007212 */ /* 0x000fe200078e3cff */
[----:B-1----:R-:W-:Y:S06]  /*106f0*/  @!P0 BRA `(.L_x_313) ;  /* 0x0000000400948947 */ /* 0x002fec0003800000 */
.L_x_333:
[----:B------:R-:W-:Y:S01]  /*10700*/  IMAD R3, R3, 0x8, R2 ;  /* 0x0000000803037824 */ /* 0x000fe200078e0202 */
[----:B------:R-:W-:-:S07]  /*10710*/  SHF.L.U32 R0, R0, 0x1f, RZ ;  /* 0x0000001f00007819 */ /* 0x000fce00000006ff */
.L_x_314:
[----:B-1----:R1:W2:Y:S02]  /*10720*/  SYNCS.PHASECHK.TRANS64.TRYWAIT P0, [R3+URZ], R0 ;  /* 0x00000000030075a7 */ /* 0x0022a4000800017f */
[----:B--2---:R-:W-:Y:S05]  /*10730*/  @!P0 NANOSLEEP.SYNCS 0x989680 ;  /* 0x009896800000895d */ /* 0x004fea0003900000 */
[----:B------:R-:W2:Y:S02]  /*10740*/  @!P0 SYNCS.PHASECHK.TRANS64 P0, [R3+URZ], R0 ;  /* 0x00000000030085a7 */ /* 0x000ea4000800007f */
[----:B--2---:R-:W-:Y:S05]  /*10750*/  @!P0 BRA `(.L_x_314) ;  /* 0xfffffffc00f08947 */ /* 0x004fea000383ffff */
.L_x_302:
[----:B------:R-:W-:Y:S05]  /*10760*/  BSYNC B0 ;  /* 0x0000000000007941 */ /* 0x000fea0003800000 */
.L_x_301:
[----:B------:R-:W-:Y:S05]  /*10770*/  EXIT ;  /* 0x000000000000794d */ /* 0x000fea0003800000 */
.L_x_20:
[----:B--2---:R-:W-:-:S04]  /*10780*/  IMAD.U32 R3, RZ, RZ, UR14 ;  /* 0x0000000eff037e24 */ /* 0x004fc8000f8e00ff */
[----:B------:R2:W3:Y:S03]  /*10790*/  SYNCS.PHASECHK.TRANS64.TRYWAIT P0, [R3+URZ+-0x8], R0 ;  /* 0xfffff800030075a7 */ /* 0x0004e6000800017f */
[----:B---3--:R-:W-:Y:S05]  /*107a0*/  @!P0 NANOSLEEP.SYNCS 0x989680 ;  /* 0x009896800000895d */ /* 0x008fea0003900000 */
[----:B------:R-:W3:Y:S02]  /*107b0*/  @!P0 SYNCS.PHASECHK.TRANS64 P0, [R3+URZ+-0x8], R0 ;  /* 0xfffff800030085a7 */ /* 0x000ee4000800007f */
[----:B---3--:R-:W-:Y:S05]  /*107c0*/  @!P0 BRA `(.L_x_20) ;  /* 0xfffffffc00ec8947 */ /* 0x008fea000383ffff */
[----:B------:R-:W-:Y:S05]  /*107d0*/  BRA `(.L_x_315) ;  /* 0xffffff1000607947 */ /* 0x000fea000383ffff */
.L_x_25:
[----:B-1----:R-:W-:-:S04]  /*107e0*/  IMAD.U32 R3, RZ, RZ, UR20 ;  /* 0x00000014ff037e24 */ /* 0x002fc8000f8e00ff */
[----:B------:R1:W3:Y:S03]  /*107f0*/  SYNCS.PHASECHK.TRANS64.TRYWAIT P0, [R3+URZ], R0 ;  /* 0x00000000030075a7 */ /* 0x0002e6000800017f */
[----:B---3--:R-:W-:Y:S05]  /*10800*/  @!P0 NANOSLEEP.SYNCS 0x989680 ;  /* 0x009896800000895d */ /* 0x008fea0003900000 */
[----:B------:R-:W3:Y:S02]  /*10810*/  @!P0 SYNCS.PHASECHK.TRANS64 P0, [R3+URZ], R0 ;  /* 0x00000000030085a7 */ /* 0x000ee4000800007f */
[----:B---3--:R-:W-:Y:S05]  /*10820*/  @!P0 BRA `(.L_x_25) ;  /* 0xfffffffc00ec8947 */ /* 0x008fea000383ffff */
[----:B------:R-:W-:Y:S05]  /*10830*/  BRA `(.L_x_24) ;  /* 0xffffff1800907947 */ /* 0x000fea000383ffff */
.L_x_31:
[----:B-----5:R3:W-:Y:S02]  /*10840*/  STL [R1+0x64], R0 ;  /* 0x0000640001007387 */ /* 0x0207e40000100800 */
[----:B---3--:R-:W-:-:S04]  /*10850*/  IMAD.U32 R0, RZ, RZ, UR21 ;  /* 0x00000015ff007e24 */ /* 0x008fc8000f8e00ff */
[----:B------:R3:W4:Y:S03]  /*10860*/  SYNCS.PHASECHK.TRANS64.TRYWAIT P0, [R0+URZ], R229 ;  /* 0x000000e5000075a7 */ /* 0x000726000800017f */
[----:B----4-:R-:W-:Y:S05]  /*10870*/  @!P0 NANOSLEEP.SYNCS 0x989680 ;  /* 0x009896800000895d */ /* 0x010fea0003900000 */
[----:B------:R3:W4:Y:S02]  /*10880*/  @!P0 SYNCS.PHASECHK.TRANS64 P0, [R0+URZ], R229 ;  /* 0x000000e5000085a7 */ /* 0x000724000800007f */
[----:B---3--:R3:W5:Y:S02]  /*10890*/  LDL.LU R0, [R1+0x64] ;  /* 0x0000640001007983 */ /* 0x0087640000300800 */
[----:B---34-:R-:W-:Y:S05]  /*108a0*/  @!P0 BRA `(.L_x_31) ;  /* 0xfffffffc00e48947 */ /* 0x018fea000383ffff */
[----:B------:R-:W-:Y:S05]  /*108b0*/  BRA `(.L_x_30) ;  /* 0xffffff30002c7947 */ /* 0x000fea000383ffff */
.L_x_39:
[----:B0-----:R-:W-:-:S04]  /*108c0*/  IMAD.U32 R25, RZ, RZ, UR14 ;  /* 0x0000000eff197e24 */ /* 0x001fc8000f8e00ff */
[----:B------:R0:W4:Y:S03]  /*108d0*/  SYNCS.PHASECHK.TRANS64.TRYWAIT P0, [R25+URZ+0x8], R24 ;  /* 0x00000818190075a7 */ /* 0x000126000800017f */
[----:B----4-:R-:W-:Y:S05]  /*108e0*/  @!P0 NANOSLEEP.SYNCS 0x989680 ;  /* 0x009896800000895d */ /* 0x010fea0003900000 */
[----:B------:R-:W4:Y:S02]  /*108f0*/  @!P0 SYNCS.PHASECHK.TRANS64 P0, [R25+URZ+0x8], R24 ;  /* 0x00000818190085a7 */ /* 0x000f24000800007f */
[----:B----4-:R-:W-:Y:S05]  /*10900*/  @!P0 BRA `(.L_x_39) ;  /* 0xfffffffc00ec8947 */ /* 0x010fea000383ffff */
[----:B------:R-:W-:Y:S05]  /*10910*/  BRA `(.L_x_316) ;  /* 0xffffff54001c7947 */ /* 0x000fea000383ffff */
.L_x_288:
[----:B------:R-:W-:Y:S01]  /*10920*/  BSSY B1, `(.L_x_317) ;  /* 0x0000006000017945 */ /* 0x000fe20003800000 */
[----:B------:R-:W-:-:S07]  /*10930*/  IMAD.MOV.U32 R2, RZ, RZ, -0x1 ;  /* 0xffffffffff027424 */ /* 0x000fce00078e00ff */
[----:B------:R-:W-:Y:S05]  /*10940*/  WARPSYNC.COLLECTIVE R2, `(.L_x_318) ;  /* 0x00000000020c7348 */ /* 0x000fea0003c00000 */
[----:B------:R-:W-:Y:S02]  /*10950*/  ELECT P1, UR62, PT ;  /* 0x00000000003e782f */ /* 0x000fe40003820000 */
[----:B------:R-:W-:Y:S01]  /*10960*/  MOV R2, UR62 ;  /* 0x0000003e00027c02 */ /* 0x000fe20008000f00 */
[----:B------:R-:W-:Y:S10]  /*10970*/  ENDCOLLECTIVE ;  /* 0x000000000000791b */ /* 0x000ff40003800000 */
.L_x_318:
[----:B------:R-:W-:Y:S05]  /*10980*/  BSYNC B1 ;  /* 0x0000000000017941 */ /* 0x000fea0003800000 */
.L_x_317:
[----:B------:R-:W-:Y:S05]  /*10990*/  BRA `(.L_x_319) ;  /* 0xffffffe800b87947 */ /* 0x000fea000383ffff */
.L_x_291:
[----:B-1----:R1:W2:Y:S02]  /*109a0*/  SYNCS.PHASECHK.TRANS64.TRYWAIT P1, [R11+URZ+0x58], R4 ;  /* 0x000058040b0075a7 */ /* 0x0022a4000802017f */
[----:B--2---:R-:W-:Y:S05]  /*109b0*/  @!P1 NANOSLEEP.SYNCS 0x989680 ;  /* 0x009896800000995d */ /* 0x004fea0003900000 */
[----:B------:R-:W2:Y:S02]  /*109c0*/  @!P1 SYNCS.PHASECHK.TRANS64 P1, [R11+URZ+0x58], R4 ;  /* 0x000058040b0095a7 */ /* 0x000ea4000802007f */
[----:B--2---:R-:W-:Y:S05]  /*109d0*/  @!P1 BRA `(.L_x_291) ;  /* 0xfffffffc00f09947 */ /* 0x004fea000383ffff */
[----:B------:R-:W-:Y:S05]  /*109e0*/  BRA `(.L_x_320) ;  /* 0xffffffe800f87947 */ /* 0x000fea000383ffff */
.L_x_300:
[----:B------:R-:W-:Y:S01]  /*109f0*/  BSSY B0, `(.L_x_321) ;  /* 0x0000006000007945 */ /* 0x000fe20003800000 */
[----:B------:R-:W-:-:S07]  /*10a00*/  IMAD.MOV.U32 R2, RZ, RZ, -0x1 ;  /* 0xffffffffff027424 */ /* 0x000fce00078e00ff */
[----:B01----:R-:W-:Y:S05]  /*10a10*/  WARPSYNC.COLLECTIVE R2, `(.L_x_322) ;  /* 0x00000000020c7348 */ /* 0x003fea0003c00000 */
[----:B------:R-:W-:Y:S02]  /*10a20*/  ELECT P1, UR62, PT ;  /* 0x00000000003e782f */ /* 0x000fe40003820000 */
[----:B------:R-:W-:Y:S01]  /*10a30*/  MOV R2, UR62 ;  /* 0x0000003e00027c02 */ /* 0x000fe20008000f00 */
[----:B01----:R-:W-:Y:S10]  /*10a40*/  ENDCOLLECTIVE ;  /* 0x000000000000791b */ /* 0x003ff40003800000 */
.L_x_322:
[----:B------:R-:W-:Y:S05]  /*10a50*/  BSYNC B0 ;  /* 0x0000000000007941 */ /* 0x000fea0003800000 */
.L_x_321:
[----:B------:R-:W-:Y:S01]  /*10a60*/  PLOP3.LUT P0, PT, P1, PT, PT, 0x80, 0x0 ;  /* 0x000000000000781c */ /* 0x000fe20000f0f070 */
[----:B------:R-:W-:-:S12]  /*10a70*/  BRA `(.L_x_323) ;  /* 0xfffffff4008c7947 */ /* 0x000fd8000383ffff */
.L_x_304:
[----:B0-----:R0:W1:Y:S02]  /*10a80*/  SYNCS.PHASECHK.TRANS64.TRYWAIT P0, [R7+URZ], R4 ;  /* 0x00000004070075a7 */ /* 0x001064000800017f */
[----:B-1----:R-:W-:Y:S05]  /*10a90*/  @!P0 NANOSLEEP.SYNCS 0x989680 ;  /* 0x009896800000895d */ /* 0x002fea0003900000 */
[----:B------:R-:W1:Y:S02]  /*10aa0*/  @!P0 SYNCS.PHASECHK.TRANS64 P0, [R7+URZ], R4 ;  /* 0x00000004070085a7 */ /* 0x000e64000800007f */
[----:B-1----:R-:W-:Y:S05]  /*10ab0*/  @!P0 BRA `(.L_x_304) ;  /* 0xfffffffc00f08947 */ /* 0x002fea000383ffff */
[----:B------:R-:W-:Y:S05]  /*10ac0*/  BRA `(.L_x_324) ;  /* 0xfffffff400d07947 */ /* 0x000fea000383ffff */
.L_x_305:
[----:B0-----:R0:W1:Y:S02]  /*10ad0*/  SYNCS.PHASECHK.TRANS64.TRYWAIT P0, [R8+URZ], R5 ;  /* 0x00000005080075a7 */ /* 0x001064000800017f */
[----:B-1----:R-:W-:Y:S05]  /*10ae0*/  @!P0 NANOSLEEP.SYNCS 0x989680 ;  /* 0x009896800000895d */ /* 0x002fea0003900000 */
[----:B------:R-:W1:Y:S02]  /*10af0*/  @!P0 SYNCS.PHASECHK.TRANS64 P0, [R8+URZ], R5 ;  /* 0x00000005080085a7 */ /* 0x000e64000800007f */
[----:B-1----:R-:W-:Y:S05]  /*10b00*/  @!P0 BRA `(.L_x_305) ;  /* 0xfffffffc00f08947 */ /* 0x002fea000383ffff */
[----:B------:R-:W-:Y:S05]  /*10b10*/  BRA `(.L_x_325) ;  /* 0xfffffff400e07947 */ /* 0x000fea000383ffff */
.L_x_306:
[----:B0-----:R0:W1:Y:S02]  /*10b20*/  SYNCS.PHASECHK.TRANS64.TRYWAIT P0, [R9+URZ], R4 ;  /* 0x00000004090075a7 */ /* 0x001064000800017f */
[----:B-1----:R-:W-:Y:S05]  /*10b30*/  @!P0 NANOSLEEP.SYNCS 0x989680 ;  /* 0x009896800000895d */ /* 0x002fea0003900000 */
[----:B------:R-:W1:Y:S02]  /*10b40*/  @!P0 SYNCS.PHASECHK.TRANS64 P0, [R9+URZ], R4 ;  /* 0x00000004090085a7 */ /* 0x000e64000800007f */
[----:B-1----:R-:W-:Y:S05]  /*10b50*/  @!P0 BRA `(.L_x_306) ;  /* 0xfffffffc00f08947 */ /* 0x002fea000383ffff */
[----:B------:R-:W-:Y:S05]  /*10b60*/  BRA `(.L_x_326) ;  /* 0xfffffff400f07947 */ /* 0x000fea000383ffff */
.L_x_307:
[----:B0-----:R0:W1:Y:S02]  /*10b70*/  SYNCS.PHASECHK.TRANS64.TRYWAIT P0, [R8+URZ], R5 ;  /* 0x00000005080075a7 */ /* 0x001064000800017f */
[----:B-1----:R-:W-:Y:S05]  /*10b80*/  @!P0 NANOSLEEP.SYNCS 0x989680 ;  /* 0x009896800000895d */ /* 0x002fea0003900000 */
[----:B------:R-:W1:Y:S02]  /*10b90*/  @!P0 SYNCS.PHASECHK.TRANS64 P0, [R8+URZ], R5 ;  /* 0x00000005080085a7 */ /* 0x000e64000800007f */
[----:B-1----:R-:W-:Y:S05]  /*10ba0*/  @!P0 BRA `(.L_x_307) ;  /* 0xfffffffc00f08947 */ /* 0x002fea000383ffff */
[----:B------:R-:W-:Y:S05]  /*10bb0*/  BRA `(.L_x_327) ;  /* 0xfffffff800007947 */ /* 0x000fea000383ffff */
.L_x_308:
[----:B0-----:R0:W1:Y:S02]  /*10bc0*/  SYNCS.PHASECHK.TRANS64.TRYWAIT P0, [R9+URZ], R4 ;  /* 0x00000004090075a7 */ /* 0x001064000800017f */
[----:B-1----:R-:W-:Y:S05]  /*10bd0*/  @!P0 NANOSLEEP.SYNCS 0x989680 ;  /* 0x009896800000895d */ /* 0x002fea0003900000 */
[----:B------:R-:W1:Y:S02]  /*10be0*/  @!P0 SYNCS.PHASECHK.TRANS64 P0, [R9+URZ], R4 ;  /* 0x00000004090085a7 */ /* 0x000e64000800007f */
[----:B-1----:R-:W-:Y:S05]  /*10bf0*/  @!P0 BRA `(.L_x_308) ;  /* 0xfffffffc00f08947 */ /* 0x002fea000383ffff */
[----:B------:R-:W-:Y:S05]  /*10c00*/  BRA `(.L_x_328) ;  /* 0xfffffff800107947 */ /* 0x000fea000383ffff */
.L_x_309:
[----:B0-----:R0:W1:Y:S02]  /*10c10*/  SYNCS.PHASECHK.TRANS64.TRYWAIT P0, [R8+URZ], R5 ;  /* 0x00000005080075a7 */ /* 0x001064000800017f */
[----:B-1----:R-:W-:Y:S05]  /*10c20*/  @!P0 NANOSLEEP.SYNCS 0x989680 ;  /* 0x009896800000895d */ /* 0x002fea0003900000 */
[----:B------:R-:W1:Y:S02]  /*10c30*/  @!P0 SYNCS.PHASECHK.TRANS64 P0, [R8+URZ], R5 ;  /* 0x00000005080085a7 */ /* 0x000e64000800007f */
[----:B-1----:R-:W-:Y:S05]  /*10c40*/  @!P0 BRA `(.L_x_309) ;  /* 0xfffffffc00f08947 */ /* 0x002fea000383ffff */
[----:B------:R-:W-:Y:S05]  /*10c50*/  BRA `(.L_x_329) ;  /* 0xfffffff800207947 */ /* 0x000fea000383ffff */
.L_x_310:
[----:B0-----:R0:W1:Y:S02]  /*10c60*/  SYNCS.PHASECHK.TRANS64.TRYWAIT P0, [R9+URZ], R4 ;  /* 0x00000004090075a7 */ /* 0x001064000800017f */
[----:B-1----:R-:W-:Y:S05]  /*10c70*/  @!P0 NANOSLEEP.SYNCS 0x989680 ;  /* 0x009896800000895d */ /* 0x002fea0003900000 */
[----:B------:R-:W1:Y:S02]  /*10c80*/  @!P0 SYNCS.PHASECHK.TRANS64 P0, [R9+URZ], R4 ;  /* 0x00000004090085a7 */ /* 0x000e64000800007f */
[----:B-1----:R-:W-:Y:S05]  /*10c90*/  @!P0 BRA `(.L_x_310) ;  /* 0xfffffffc00f08947 */ /* 0x002fea000383ffff */
[----:B------:R-:W-:Y:S05]  /*10ca0*/  BRA `(.L_x_330) ;  /* 0xfffffff800307947 */ /* 0x000fea000383ffff */
.L_x_311:
[----:B0-----:R0:W1:Y:S02]  /*10cb0*/  SYNCS.PHASECHK.TRANS64.TRYWAIT P0, [R8+URZ], R5 ;  /* 0x00000005080075a7 */ /* 0x001064000800017f */
[----:B-1----:R-:W-:Y:S05]  /*10cc0*/  @!P0 NANOSLEEP.SYNCS 0x989680 ;  /* 0x009896800000895d */ /* 0x002fea0003900000 */
[----:B------:R-:W1:Y:S02]  /*10cd0*/  @!P0 SYNCS.PHASECHK.TRANS64 P0, [R8+URZ], R5 ;  /* 0x00000005080085a7 */ /* 0x000e64000800007f */
[----:B-1----:R-:W-:Y:S05]  /*10ce0*/  @!P0 BRA `(.L_x_311) ;  /* 0xfffffffc00f08947 */ /* 0x002fea000383ffff */
[----:B------:R-:W-:Y:S05]  /*10cf0*/  BRA `(.L_x_331) ;  /* 0xfffffff800407947 */ /* 0x000fea000383ffff */
.L_x_312:
[----:B0-----:R0:W1:Y:S02]  /*10d00*/  SYNCS.PHASECHK.TRANS64.TRYWAIT P0, [R9+URZ], R4 ;  /* 0x00000004090075a7 */ /* 0x001064000800017f */
[----:B-1----:R-:W-:Y:S05]  /*10d10*/  @!P0 NANOSLEEP.SYNCS 0x989680 ;  /* 0x009896800000895d */ /* 0x002fea0003900000 */
[----:B------:R-:W1:Y:S02]  /*10d20*/  @!P0 SYNCS.PHASECHK.TRANS64 P0, [R9+URZ], R4 ;  /* 0x00000004090085a7 */ /* 0x000e64000800007f */
[----:B-1----:R-:W-:Y:S05]  /*10d30*/  @!P0 BRA `(.L_x_312) ;  /* 0xfffffffc00f08947 */ /* 0x002fea000383ffff */
[----:B------:R-:W-:Y:S05]  /*10d40*/  BRA `(.L_x_332) ;  /* 0xfffffff800507947 */ /* 0x000fea000383ffff */
.L_x_313:
[----:B0-----:R0:W1:Y:S02]  /*10d50*/  SYNCS.PHASECHK.TRANS64.TRYWAIT P0, [R6+URZ], R5 ;  /* 0x00000005060075a7 */ /* 0x001064000800017f */
[----:B-1----:R-:W-:Y:S05]  /*10d60*/  @!P0 NANOSLEEP.SYNCS 0x989680 ;  /* 0x009896800000895d */ /* 0x002fea0003900000 */
[----:B------:R-:W1:Y:S02]  /*10d70*/  @!P0 SYNCS.PHASECHK.TRANS64 P0, [R6+URZ], R5 ;  /* 0x00000005060085a7 */ /* 0x000e64000800007f */
[----:B-1----:R-:W-:Y:S05]  /*10d80*/  @!P0 BRA `(.L_x_313) ;  /* 0xfffffffc00f08947 */ /* 0x002fea000383ffff */
[----:B------:R-:W-:Y:S05]  /*10d90*/  BRA `(.L_x_333) ;  /* 0xfffffff800587947 */ /* 0x000fea000383ffff */
.L_x_334:
[----:B------:R-:W-:-:S00]  /*10da0*/  BRA `(.L_x_334) ;  /* 0xfffffffc00fc7947 */ /* 0x000fc0000383ffff */
[----:B------:R-:W-:-:S00]  /*10db0*/  NOP ;  /* 0x0000000000007918 */ /* 0x000fc00000000000 */
        /* <DEDUP_REMOVED lines=12> */
.L_x_335:


//--------------------- .nv.shared._ZN7cutlass13device_kernelINS_4gemm6kernel13GemmUniversalIN4cute5tupleIJiiiiEEENS1_10collective13CollectiveMmaINS1_37MainloopSm90TmaGmmaWarpSpecializedFP8ILi11ENS5_IJNS4_1CILi2EEENSA_ILi1EEESC_EEENS1_32KernelTmaWarpSpecializedPingpongEEENS5_IJNSA_ILi64EEENSA_ILi240EEESG_EEENS_12float_e4m3_tENS5_IJlSC_lEEESJ_SK_NS4_8TiledMMAINS4_8MMA_AtomIJNS4_4SM904GMMA30MMA_64x16x32_F32E4M3E4M3_SS_TNILNSO_7ScaleInE1ELSQ_1EEEEEENS4_6LayoutINS5_IJSC_SC_SC_EEENS5_IJNSA_ILi0EEESV_SV_EEEEENS5_IJNS4_10UnderscoreESY_SY_EEEEENS4_13SM90_TMA_LOADENS4_14ComposedLayoutINS4_7SwizzleILi2ELi4ELi3EEENS4_18smem_ptr_flag_bitsILi8EEENST_INS5_IJNSA_ILi8EEESG_EEENS5_IJSG_SC_EEEEEEEvNS4_8identityENS4_23SM90_TMA_LOAD_MULTICASTES1B_vS1C_EENS_8epilogue10collective6detail29Sm90TmaWarpSpecializedAdapterINS1G_15DefaultEpilogueISJ_SK_SK_NS1F_6thread17LinearCombinationISJ_Li1EffLNS1K_9ScaleType4KindE0ELNS_15FloatRoundStyleE2ESJ_EENS1_15EpilogueDefaultEEEEEvvEEEEvNT_6ParamsE --------------------------
	.section	.nv.shared._ZN7cutlass13device_kernelINS_4gemm6kernel13GemmUniversalIN4cute5tupleIJiiiiEEENS1_10collective13CollectiveMmaINS1_37MainloopSm90TmaGmmaWarpSpecializedFP8ILi11ENS5_IJNS4_1CILi2EEENSA_ILi1EEESC_EEENS1_32KernelTmaWarpSpecializedPingpongEEENS5_IJNSA_ILi64EEENSA_ILi240EEESG_EEENS_12float_e4m3_tENS5_IJlSC_lEEESJ_SK_NS4_8TiledMMAINS4_8MMA_AtomIJNS4_4SM904GMMA30MMA_64x16x32_F32E4M3E4M3_SS_TNILNSO_7ScaleInE1ELSQ_1EEEEEENS4_6LayoutINS5_IJSC_SC_SC_EEENS5_IJNSA_ILi0EEESV_SV_EEEEENS5_IJNS4_10UnderscoreESY_SY_EEEEENS4_13SM90_TMA_LOADENS4_14ComposedLayoutINS4_7SwizzleILi2ELi4ELi3EEENS4_18smem_ptr_flag_bitsILi8EEENST_INS5_IJNSA_ILi8EEESG_EEENS5_IJSG_SC_EEEEEEEvNS4_8identityENS4_23SM90_TMA_LOAD_MULTICASTES1B_vS1C_EENS_8epilogue10collective6detail29Sm90TmaWarpSpecializedAdapterINS1G_15DefaultEpilogueISJ_SK_SK_NS1F_6thread17LinearCombinationISJ_Li1EffLNS1K_9ScaleType4KindE0ELNS_15FloatRoundStyleE2ESJ_EENS1_15EpilogueDefaultEEEEEvvEEEEvNT_6ParamsE,"aw",@nobits
	.sectionflags	@""
	.align	16
	.zero		1024


//--------------------- .nv.shared.reserved.0     --------------------------
	.section	.nv.shared.reserved.0,"aw",@nobits
	.weak		__nv_reservedSMEM_offset_0_alias
	.size		__nv_reservedSMEM_offset_0_alias, 0, 0
	.other		__nv_reservedSMEM_offset_0_alias,@"STO_CUDA_RESERVED_SHARED STV_DEFAULT"
__nv_reservedSMEM_offset_0_alias:
	.zero		0


//--------------------- .nv.global                --------------------------
	.section	.nv.global,"aw",@nobits
.nv.global:
	.type		_ZN39_INTERNAL_6ff8de67_4_k_cu_9c3e6b4b_33954cute1_E,@object
	.size		_ZN39_INTERNAL_6ff8de67_4_k_cu_9c3e6b4b_33954cute1_E,(_ZN39_INTERNAL_6ff8de67_4_k_cu_9c3e6b4b_33954cuda3std3__45__cpo6cbeginE - _ZN39_INTERNAL_6ff8de67_4_k_cu_9c3e6b4b_33954cute1_E)
_ZN39_INTERNAL_6ff8de67_4_k_cu_9c3e6b4b_33954cute1_E:
	.zero		1
	.type		_ZN39_INTERNAL_6ff8de67_4_k_cu_9c3e6b4b_33954cuda3std3__45__cpo6cbeginE,@object
	.size		_ZN39_INTERNAL_6ff8de67_4_k_cu_9c3e6b4b_33954cuda3std3__45__cpo6cbeginE,(_ZN39_INTERNAL_6ff8de67_4_k_cu_9c3e6b4b_33954cuda3std3__48in_placeE - _ZN39_INTERNAL_6ff8de67_4_k_cu_9c3e6b4b_33954cuda3std3__45__cpo6cbeginE)
_ZN39_INTERNAL_6ff8de67_4_k_cu_9c3e6b4b_33954cuda3std3__45__cpo6cbeginE:
	.zero		1
	.type		_ZN39_INTERNAL_6ff8de67_4_k_cu_9c3e6b4b_33954cuda3std3__48in_placeE,@object
	.size		_ZN39_INTERNAL_6ff8de67_4_k_cu_9c3e6b4b_33954cuda3std3__48in_placeE,(_ZN39_INTERNAL_6ff8de67_4_k_cu_9c3e6b4b_33954cuda3std6ranges3__45__cpo9iter_moveE - _ZN39_INTERNAL_6ff8de67_4_k_cu_9c3e6b4b_33954cuda3std3__48in_placeE)
_ZN39_INTERNAL_6ff8de67_4_k_cu_9c3e6b4b_33954cuda3std3__48in_placeE:
	.zero		1
	.type		_ZN39_INTERNAL_6ff8de67_4_k_cu_9c3e6b4b_33954cuda3std6ranges3__45__cpo9iter_moveE,@object
	.size		_ZN39_INTERNAL_6ff8de67_4_k_cu_9c3e6b4b_33954cuda3std6ranges3__45__cpo9iter_moveE,(_ZN39_INTERNAL_6ff8de67_4_k_cu_9c3e6b4b_33954cuda3std3__45__cpo5beginE - _ZN39_INTERNAL_6ff8de67_4_k_cu_9c3e6b4b_33954cuda3std6ranges3__45__cpo9iter_moveE)
_ZN39_INTERNAL_6ff8de67_4_k_cu_9c3e6b4b_33954cuda3std6ranges3__45__cpo9iter_moveE:
	.zero		1
	.type		_ZN39_INTERNAL_6ff8de67_4_k_cu_9c3e6b4b_33954cuda3std3__45__cpo5beginE,@object
	.size		_ZN39_INTERNAL_6ff8de67_4_k_cu_9c3e6b4b_33954cuda3std3__45__cpo5beginE,(_ZN39_INTERNAL_6ff8de67_4_k_cu_9c3e6b4b_33954cuda3std3__441_GLOBAL__N__6ff8de67_4_k_cu_9c3e6b4b_33956ignoreE - _ZN39_INTERNAL_6ff8de67_4_k_cu_9c3e6b4b_33954cuda3std3__45__cpo5beginE)
_ZN39_INTERNAL_6ff8de67_4_k_cu_9c3e6b4b_33954cuda3std3__45__cpo5beginE:
	.zero		1
	.type		_ZN39_INTERNAL_6ff8de67_4_k_cu_9c3e6b4b_33954cuda3std3__441_GLOBAL__N__6ff8de67_4_k_cu_9c3e6b4b_33956ignoreE,@object
	.size		_ZN39_INTERNAL_6ff8de67_4_k_cu_9c3e6b4b_33954cuda3std3__441_GLOBAL__N__6ff8de67_4_k_cu_9c3e6b4b_33956ignoreE,(_ZN39_INTERNAL_6ff8de67_4_k_cu_9c3e6b4b_33954cute7productE - _ZN39_INTERNAL_6ff8de67_4_k_cu_9c3e6b4b_33954cuda3std3__441_GLOBAL__N__6ff8de67_4_k_cu_9c3e6b4b_33956ignoreE)
_ZN39_INTERNAL_6ff8de67_4_k_cu_9c3e6b4b_33954cuda3std3__441_GLOBAL__N__6ff8de67_4_k_cu_9c3e6b4b_33956ignoreE:
	.zero		1
	.type		_ZN39_INTERNAL_6ff8de67_4_k_cu_9c3e6b4b_33954cute7productE,@object
	.size		_ZN39_INTERNAL_6ff8de67_4_k_cu_9c3e6b4b_33954cute7productE,(_ZN39_INTERNAL_6ff8de67_4_k_cu_9c3e6b4b_33954cuda3std3__45__cpo3endE - _ZN39_INTERNAL_6ff8de67_4_k_cu_9c3e6b4b_33954cute7productE)
_ZN39_INTERNAL_6ff8de67_4_k_cu_9c3e6b4b_33954cute7productE:
	.zero		1
	.type		_ZN39_INTERNAL_6ff8de67_4_k_cu_9c3e6b4b_33954cuda3std3__45__cpo3endE,@object
	.size		_ZN39_INTERNAL_6ff8de67_4_k_cu_9c3e6b4b_33954cuda3std3__45__cpo3endE,(_ZN39_INTERNAL_6ff8de67_4_k_cu_9c3e6b4b_33954cuda3std3__419piecewise_constructE - _ZN39_INTERNAL_6ff8de67_4_k_cu_9c3e6b4b_33954cuda3std3__45__cpo3endE)
_ZN39_INTERNAL_6ff8de67_4_k_cu_9c3e6b4b_33954cuda3std3__45__cpo3endE:
	.zero		1
	.type		_ZN39_INTERNAL_6ff8de67_4_k_cu_9c3e6b4b_33954cuda3std3__419piecewise_constructE,@object
	.size		_ZN39_INTERNAL_6ff8de67_4_k_cu_9c3e6b4b_33954cuda3std3__419piecewise_constructE,(_ZN39_INTERNAL_6ff8de67_4_k_cu_9c3e6b4b_33954cuda3std3__45__cpo4cendE - _ZN39_INTERNAL_6ff8de67_4_k_cu_9c3e6b4b_33954cuda3std3__419piecewise_constructE)
_ZN39_INTERNAL_6ff8de67_4_k_cu_9c3e6b4b_33954cuda3std3__419piecewise_constructE:
	.zero		1
	.type		_ZN39_INTERNAL_6ff8de67_4_k_cu_9c3e6b4b_33954cuda3std3__45__cpo4cendE,@object
	.size		_ZN39_INTERNAL_6ff8de67_4_k_cu_9c3e6b4b_33954cuda3std3__45__cpo4cendE,(_ZN39_INTERNAL_6ff8de67_4_k_cu_9c3e6b4b_33954cuda3std6ranges3__45__cpo4swapE - _ZN39_INTERNAL_6ff8de67_4_k_cu_9c3e6b4b_33954cuda3std3__45__cpo4cendE)
_ZN39_INTERNAL_6ff8de67_4_k_cu_9c3e6b4b_33954cuda3std3__45__cpo4cendE:
	.zero		1
	.type		_ZN39_INTERNAL_6ff8de67_4_k_cu_9c3e6b4b_33954cuda3std6ranges3__45__cpo4swapE,@object
	.size		_ZN39_INTERNAL_6ff8de67_4_k_cu_9c3e6b4b_33954cuda3std6ranges3__45__cpo4swapE,(.L_7 - _ZN39_INTERNAL_6ff8de67_4_k_cu_9c3e6b4b_33954cuda3std6ranges3__45__cpo4swapE)
_ZN39_INTERNAL_6ff8de67_4_k_cu_9c3e6b4b_33954cuda3std6ranges3__45__cpo4swapE:
	.zero		1
.L_7:


//--------------------- .nv.constant0._ZN7cutlass13device_kernelINS_4gemm6kernel13GemmUniversalIN4cute5tupleIJiiiiEEENS1_10collective13CollectiveMmaINS1_37MainloopSm90TmaGmmaWarpSpecializedFP8ILi11ENS5_IJNS4_1CILi2EEENSA_ILi1EEESC_EEENS1_32KernelTmaWarpSpecializedPingpongEEENS5_IJNSA_ILi64EEENSA_ILi240EEESG_EEENS_12float_e4m3_tENS5_IJlSC_lEEESJ_SK_NS4_8TiledMMAINS4_8MMA_AtomIJNS4_4SM904GMMA30MMA_64x16x32_F32E4M3E4M3_SS_TNILNSO_7ScaleInE1ELSQ_1EEEEEENS4_6LayoutINS5_IJSC_SC_SC_EEENS5_IJNSA_ILi0EEESV_SV_EEEEENS5_IJNS4_10UnderscoreESY_SY_EEEEENS4_13SM90_TMA_LOADENS4_14ComposedLayoutINS4_7SwizzleILi2ELi4ELi3EEENS4_18smem_ptr_flag_bitsILi8EEENST_INS5_IJNSA_ILi8EEESG_EEENS5_IJSG_SC_EEEEEEEvNS4_8identityENS4_23SM90_TMA_LOAD_MULTICASTES1B_vS1C_EENS_8epilogue10collective6detail29Sm90TmaWarpSpecializedAdapterINS1G_15DefaultEpilogueISJ_SK_SK_NS1F_6thread17LinearCombinationISJ_Li1EffLNS1K_9ScaleType4KindE0ELNS_15FloatRoundStyleE2ESJ_EENS1_15EpilogueDefaultEEEEEvvEEEEvNT_6ParamsE --------------------------
	.section	.nv.constant0._ZN7cutlass13device_kernelINS_4gemm6kernel13GemmUniversalIN4cute5tupleIJiiiiEEENS1_10collective13CollectiveMmaINS1_37MainloopSm90TmaGmmaWarpSpecializedFP8ILi11ENS5_IJNS4_1CILi2EEENSA_ILi1EEESC_EEENS1_32KernelTmaWarpSpecializedPingpongEEENS5_IJNSA_ILi64EEENSA_ILi240EEESG_EEENS_12float_e4m3_tENS5_IJlSC_lEEESJ_SK_NS4_8TiledMMAINS4_8MMA_AtomIJNS4_4SM904GMMA30MMA_64x16x32_F32E4M3E4M3_SS_TNILNSO_7ScaleInE1ELSQ_1EEEEEENS4_6LayoutINS5_IJSC_SC_SC_EEENS5_IJNSA_ILi0EEESV_SV_EEEEENS5_IJNS4_10UnderscoreESY_SY_EEEEENS4_13SM90_TMA_LOADENS4_14ComposedLayoutINS4_7SwizzleILi2ELi4ELi3EEENS4_18smem_ptr_flag_bitsILi8EEENST_INS5_IJNSA_ILi8EEESG_EEENS5_IJSG_SC_EEEEEEEvNS4_8identityENS4_23SM90_TMA_LOAD_MULTICASTES1B_vS1C_EENS_8epilogue10collective6detail29Sm90TmaWarpSpecializedAdapterINS1G_15DefaultEpilogueISJ_SK_SK_NS1F_6thread17LinearCombinationISJ_Li1EffLNS1K_9ScaleType4KindE0ELNS_15FloatRoundStyleE2ESJ_EENS1_15EpilogueDefaultEEEEEvvEEEEvNT_6ParamsE,"a",@progbits
	.sectionflags	@""
	.align	4
.nv.constant0._ZN7cutlass13device_kernelINS_4gemm6kernel13GemmUniversalIN4cute5tupleIJiiiiEEENS1_10collective13CollectiveMmaINS1_37MainloopSm90TmaGmmaWarpSpecializedFP8ILi11ENS5_IJNS4_1CILi2EEENSA_ILi1EEESC_EEENS1_32KernelTmaWarpSpecializedPingpongEEENS5_IJNSA_ILi64EEENSA_ILi240EEESG_EEENS_12float_e4m3_tENS5_IJlSC_lEEESJ_SK_NS4_8TiledMMAINS4_8MMA_AtomIJNS4_4SM904GMMA30MMA_64x16x32_F32E4M3E4M3_SS_TNILNSO_7ScaleInE1ELSQ_1EEEEEENS4_6LayoutINS5_IJSC_SC_SC_EEENS5_IJNSA_ILi0EEESV_SV_EEEEENS5_IJNS4_10UnderscoreESY_SY_EEEEENS4_13SM90_TMA_LOADENS4_14ComposedLayoutINS4_7SwizzleILi2ELi4ELi3EEENS4_18smem_ptr_flag_bitsILi8EEENST_INS5_IJNSA_ILi8EEESG_EEENS5_IJSG_SC_EEEEEEEvNS4_8identityENS4_23SM90_TMA_LOAD_MULTICASTES1B_vS1C_EENS_8epilogue10collective6detail29Sm90TmaWarpSpecializedAdapterINS1G_15DefaultEpilogueISJ_SK_SK_NS1F_6thread17LinearCombinationISJ_Li1EffLNS1K_9ScaleType4KindE0ELNS_15FloatRoundStyleE2ESJ_EENS1_15EpilogueDefaultEEEEEvvEEEEvNT_6ParamsE:
	.zero		1664


//--------------------- SYMBOLS --------------------------

	.type		.nv.reservedSmem.offset0,@object
	.size		.nv.reservedSmem.offset0,0x4
